//
// Generated by NVIDIA NVVM Compiler
//
// Compiler Build ID: CL-36424714
// Cuda compilation tools, release 13.0, V13.0.88
// Based on NVVM 20.0.0
//

.version 9.0
.target sm_100
.address_size 64

	// .globl	_Z9convLayerPfS_S_S_iiiiii
// _ZZ7softmaxPfS_iE3sum has been demoted

.visible .entry _Z9convLayerPfS_S_S_iiiiii(
	.param .u64 .ptr .align 1 _Z9convLayerPfS_S_S_iiiiii_param_0,
	.param .u64 .ptr .align 1 _Z9convLayerPfS_S_S_iiiiii_param_1,
	.param .u64 .ptr .align 1 _Z9convLayerPfS_S_S_iiiiii_param_2,
	.param .u64 .ptr .align 1 _Z9convLayerPfS_S_S_iiiiii_param_3,
	.param .u32 _Z9convLayerPfS_S_S_iiiiii_param_4,
	.param .u32 _Z9convLayerPfS_S_S_iiiiii_param_5,
	.param .u32 _Z9convLayerPfS_S_S_iiiiii_param_6,
	.param .u32 _Z9convLayerPfS_S_S_iiiiii_param_7,
	.param .u32 _Z9convLayerPfS_S_S_iiiiii_param_8,
	.param .u32 _Z9convLayerPfS_S_S_iiiiii_param_9
)
{
	.reg .pred 	%p<19>;
	.reg .b32 	%r<74>;
	.reg .b32 	%f<125>;
	.reg .b64 	%rd<33>;

	ld.param.u64 	%rd9, [_Z9convLayerPfS_S_S_iiiiii_param_0];
	ld.param.u64 	%rd10, [_Z9convLayerPfS_S_S_iiiiii_param_2];
	ld.param.u32 	%r30, [_Z9convLayerPfS_S_S_iiiiii_param_4];
	ld.param.u32 	%r31, [_Z9convLayerPfS_S_S_iiiiii_param_5];
	ld.param.u32 	%r32, [_Z9convLayerPfS_S_S_iiiiii_param_6];
	ld.param.u32 	%r35, [_Z9convLayerPfS_S_S_iiiiii_param_7];
	ld.param.u32 	%r36, [_Z9convLayerPfS_S_S_iiiiii_param_8];
	cvta.to.global.u64 	%rd1, %rd10;
	cvta.to.global.u64 	%rd2, %rd9;
	mov.u32 	%r37, %ctaid.x;
	mov.u32 	%r38, %ntid.x;
	mov.u32 	%r39, %tid.x;
	mad.lo.s32 	%r1, %r37, %r38, %r39;
	mov.u32 	%r40, %ctaid.y;
	mov.u32 	%r41, %ntid.y;
	mov.u32 	%r42, %tid.y;
	mad.lo.s32 	%r43, %r40, %r41, %r42;
	mov.u32 	%r44, %ctaid.z;
	mov.u32 	%r45, %ntid.z;
	mov.u32 	%r46, %tid.z;
	mad.lo.s32 	%r3, %r44, %r45, %r46;
	setp.ge.s32 	%p1, %r1, %r32;
	setp.ge.s32 	%p2, %r43, %r35;
	or.pred  	%p3, %p1, %p2;
	setp.ge.s32 	%p4, %r3, %r36;
	or.pred  	%p5, %p3, %p4;
	mov.f32 	%f123, 0f00000000;
	@%p5 bra 	$L__BB0_21;
	setp.lt.s32 	%p6, %r31, 1;
	@%p6 bra 	$L__BB0_20;
	setp.lt.s32 	%p7, %r30, 1;
	@%p7 bra 	$L__BB0_20;
	ld.param.u32 	%r64, [_Z9convLayerPfS_S_S_iiiiii_param_9];
	and.b32  	%r4, %r30, 15;
	and.b32  	%r5, %r30, 7;
	and.b32  	%r6, %r30, 2147483632;
	and.b32  	%r7, %r30, 3;
	neg.s32 	%r8, %r6;
	add.s64 	%rd3, %rd2, 32;
	add.s64 	%rd4, %rd1, 32;
	mul.lo.s32 	%r9, %r31, %r3;
	mul.lo.s32 	%r10, %r64, %r43;
	mov.f32 	%f123, 0f00000000;
	mov.b32 	%r66, 0;
$L__BB0_4:
	ld.param.u32 	%r65, [_Z9convLayerPfS_S_S_iiiiii_param_9];
	mul.lo.s32 	%r49, %r65, %r1;
	mad.lo.s32 	%r12, %r66, %r32, %r49;
	add.s32 	%r50, %r66, %r9;
	mul.lo.s32 	%r13, %r50, %r30;
	mov.b32 	%r67, 0;
$L__BB0_5:
	setp.lt.u32 	%p8, %r30, 16;
	add.s32 	%r52, %r12, %r67;
	mad.lo.s32 	%r15, %r52, %r35, %r10;
	add.s32 	%r53, %r67, %r13;
	mul.lo.s32 	%r16, %r53, %r30;
	mov.b32 	%r72, 0;
	@%p8 bra 	$L__BB0_8;
	mov.u32 	%r68, %r16;
	mov.u32 	%r69, %r15;
	mov.u32 	%r70, %r8;
$L__BB0_7:
	.pragma "nounroll";
	mul.wide.s32 	%rd11, %r69, 4;
	add.s64 	%rd12, %rd3, %rd11;
	mul.wide.s32 	%rd13, %r68, 4;
	add.s64 	%rd14, %rd4, %rd13;
	ld.global.f32 	%f22, [%rd12+-32];
	ld.global.f32 	%f23, [%rd14+-32];
	fma.rn.f32 	%f24, %f22, %f23, %f123;
	ld.global.f32 	%f25, [%rd12+-28];
	ld.global.f32 	%f26, [%rd14+-28];
	fma.rn.f32 	%f27, %f25, %f26, %f24;
	ld.global.f32 	%f28, [%rd12+-24];
	ld.global.f32 	%f29, [%rd14+-24];
	fma.rn.f32 	%f30, %f28, %f29, %f27;
	ld.global.f32 	%f31, [%rd12+-20];
	ld.global.f32 	%f32, [%rd14+-20];
	fma.rn.f32 	%f33, %f31, %f32, %f30;
	ld.global.f32 	%f34, [%rd12+-16];
	ld.global.f32 	%f35, [%rd14+-16];
	fma.rn.f32 	%f36, %f34, %f35, %f33;
	ld.global.f32 	%f37, [%rd12+-12];
	ld.global.f32 	%f38, [%rd14+-12];
	fma.rn.f32 	%f39, %f37, %f38, %f36;
	ld.global.f32 	%f40, [%rd12+-8];
	ld.global.f32 	%f41, [%rd14+-8];
	fma.rn.f32 	%f42, %f40, %f41, %f39;
	ld.global.f32 	%f43, [%rd12+-4];
	ld.global.f32 	%f44, [%rd14+-4];
	fma.rn.f32 	%f45, %f43, %f44, %f42;
	ld.global.f32 	%f46, [%rd12];
	ld.global.f32 	%f47, [%rd14];
	fma.rn.f32 	%f48, %f46, %f47, %f45;
	ld.global.f32 	%f49, [%rd12+4];
	ld.global.f32 	%f50, [%rd14+4];
	fma.rn.f32 	%f51, %f49, %f50, %f48;
	ld.global.f32 	%f52, [%rd12+8];
	ld.global.f32 	%f53, [%rd14+8];
	fma.rn.f32 	%f54, %f52, %f53, %f51;
	ld.global.f32 	%f55, [%rd12+12];
	ld.global.f32 	%f56, [%rd14+12];
	fma.rn.f32 	%f57, %f55, %f56, %f54;
	ld.global.f32 	%f58, [%rd12+16];
	ld.global.f32 	%f59, [%rd14+16];
	fma.rn.f32 	%f60, %f58, %f59, %f57;
	ld.global.f32 	%f61, [%rd12+20];
	ld.global.f32 	%f62, [%rd14+20];
	fma.rn.f32 	%f63, %f61, %f62, %f60;
	ld.global.f32 	%f64, [%rd12+24];
	ld.global.f32 	%f65, [%rd14+24];
	fma.rn.f32 	%f66, %f64, %f65, %f63;
	ld.global.f32 	%f67, [%rd12+28];
	ld.global.f32 	%f68, [%rd14+28];
	fma.rn.f32 	%f123, %f67, %f68, %f66;
	add.s32 	%r70, %r70, 16;
	add.s32 	%r69, %r69, 16;
	add.s32 	%r68, %r68, 16;
	setp.ne.s32 	%p9, %r70, 0;
	mov.u32 	%r72, %r6;
	@%p9 bra 	$L__BB0_7;
$L__BB0_8:
	setp.eq.s32 	%p10, %r4, 0;
	@%p10 bra 	$L__BB0_18;
	add.s32 	%r54, %r4, -1;
	setp.lt.u32 	%p11, %r54, 7;
	@%p11 bra 	$L__BB0_11;
	add.s32 	%r55, %r15, %r72;
	mul.wide.s32 	%rd15, %r55, 4;
	add.s64 	%rd16, %rd2, %rd15;
	ld.global.f32 	%f70, [%rd16];
	add.s32 	%r56, %r72, %r16;
	mul.wide.s32 	%rd17, %r56, 4;
	add.s64 	%rd18, %rd1, %rd17;
	ld.global.f32 	%f71, [%rd18];
	fma.rn.f32 	%f72, %f70, %f71, %f123;
	ld.global.f32 	%f73, [%rd16+4];
	ld.global.f32 	%f74, [%rd18+4];
	fma.rn.f32 	%f75, %f73, %f74, %f72;
	ld.global.f32 	%f76, [%rd16+8];
	ld.global.f32 	%f77, [%rd18+8];
	fma.rn.f32 	%f78, %f76, %f77, %f75;
	ld.global.f32 	%f79, [%rd16+12];
	ld.global.f32 	%f80, [%rd18+12];
	fma.rn.f32 	%f81, %f79, %f80, %f78;
	ld.global.f32 	%f82, [%rd16+16];
	ld.global.f32 	%f83, [%rd18+16];
	fma.rn.f32 	%f84, %f82, %f83, %f81;
	ld.global.f32 	%f85, [%rd16+20];
	ld.global.f32 	%f86, [%rd18+20];
	fma.rn.f32 	%f87, %f85, %f86, %f84;
	ld.global.f32 	%f88, [%rd16+24];
	ld.global.f32 	%f89, [%rd18+24];
	fma.rn.f32 	%f90, %f88, %f89, %f87;
	ld.global.f32 	%f91, [%rd16+28];
	ld.global.f32 	%f92, [%rd18+28];
	fma.rn.f32 	%f123, %f91, %f92, %f90;
	add.s32 	%r72, %r72, 8;
$L__BB0_11:
	setp.eq.s32 	%p12, %r5, 0;
	@%p12 bra 	$L__BB0_18;
	add.s32 	%r57, %r5, -1;
	setp.lt.u32 	%p13, %r57, 3;
	@%p13 bra 	$L__BB0_14;
	add.s32 	%r58, %r15, %r72;
	mul.wide.s32 	%rd19, %r58, 4;
	add.s64 	%rd20, %rd2, %rd19;
	ld.global.f32 	%f94, [%rd20];
	add.s32 	%r59, %r72, %r16;
	mul.wide.s32 	%rd21, %r59, 4;
	add.s64 	%rd22, %rd1, %rd21;
	ld.global.f32 	%f95, [%rd22];
	fma.rn.f32 	%f96, %f94, %f95, %f123;
	ld.global.f32 	%f97, [%rd20+4];
	ld.global.f32 	%f98, [%rd22+4];
	fma.rn.f32 	%f99, %f97, %f98, %f96;
	ld.global.f32 	%f100, [%rd20+8];
	ld.global.f32 	%f101, [%rd22+8];
	fma.rn.f32 	%f102, %f100, %f101, %f99;
	ld.global.f32 	%f103, [%rd20+12];
	ld.global.f32 	%f104, [%rd22+12];
	fma.rn.f32 	%f123, %f103, %f104, %f102;
	add.s32 	%r72, %r72, 4;
$L__BB0_14:
	setp.eq.s32 	%p14, %r7, 0;
	@%p14 bra 	$L__BB0_18;
	setp.eq.s32 	%p15, %r7, 1;
	add.s32 	%r60, %r15, %r72;
	mul.wide.s32 	%rd23, %r60, 4;
	add.s64 	%rd5, %rd2, %rd23;
	ld.global.f32 	%f105, [%rd5];
	add.s32 	%r61, %r72, %r16;
	mul.wide.s32 	%rd24, %r61, 4;
	add.s64 	%rd6, %rd1, %rd24;
	ld.global.f32 	%f106, [%rd6];
	fma.rn.f32 	%f123, %f105, %f106, %f123;
	@%p15 bra 	$L__BB0_18;
	setp.eq.s32 	%p16, %r7, 2;
	ld.global.f32 	%f107, [%rd5+4];
	ld.global.f32 	%f108, [%rd6+4];
	fma.rn.f32 	%f123, %f107, %f108, %f123;
	@%p16 bra 	$L__BB0_18;
	ld.global.f32 	%f109, [%rd5+8];
	ld.global.f32 	%f110, [%rd6+8];
	fma.rn.f32 	%f123, %f109, %f110, %f123;
$L__BB0_18:
	add.s32 	%r67, %r67, 1;
	setp.ne.s32 	%p17, %r67, %r30;
	@%p17 bra 	$L__BB0_5;
	add.s32 	%r66, %r66, 1;
	setp.ne.s32 	%p18, %r66, %r31;
	@%p18 bra 	$L__BB0_4;
$L__BB0_20:
	ld.param.u64 	%rd32, [_Z9convLayerPfS_S_S_iiiiii_param_3];
	ld.param.u64 	%rd31, [_Z9convLayerPfS_S_S_iiiiii_param_1];
	cvta.to.global.u64 	%rd25, %rd32;
	mul.wide.u32 	%rd26, %r3, 4;
	add.s64 	%rd27, %rd25, %rd26;
	ld.global.f32 	%f111, [%rd27];
	add.f32 	%f112, %f123, %f111;
	mad.lo.s32 	%r62, %r32, %r3, %r1;
	mad.lo.s32 	%r63, %r62, %r35, %r43;
	cvta.to.global.u64 	%rd28, %rd31;
	mul.wide.s32 	%rd29, %r63, 4;
	add.s64 	%rd30, %rd28, %rd29;
	st.global.f32 	[%rd30], %f112;
$L__BB0_21:
	ret;

}
	// .globl	_Z4poolPfS_iiiiii
.visible .entry _Z4poolPfS_iiiiii(
	.param .u64 .ptr .align 1 _Z4poolPfS_iiiiii_param_0,
	.param .u64 .ptr .align 1 _Z4poolPfS_iiiiii_param_1,
	.param .u32 _Z4poolPfS_iiiiii_param_2,
	.param .u32 _Z4poolPfS_iiiiii_param_3,
	.param .u32 _Z4poolPfS_iiiiii_param_4,
	.param .u32 _Z4poolPfS_iiiiii_param_5,
	.param .u32 _Z4poolPfS_iiiiii_param_6,
	.param .u32 _Z4poolPfS_iiiiii_param_7
)
{
	.reg .pred 	%p<31>;
	.reg .b32 	%r<91>;
	.reg .b32 	%f<177>;
	.reg .b64 	%rd<26>;

	ld.param.u64 	%rd6, [_Z4poolPfS_iiiiii_param_0];
	ld.param.u64 	%rd5, [_Z4poolPfS_iiiiii_param_1];
	ld.param.u32 	%r41, [_Z4poolPfS_iiiiii_param_2];
	ld.param.u32 	%r46, [_Z4poolPfS_iiiiii_param_3];
	ld.param.u32 	%r47, [_Z4poolPfS_iiiiii_param_4];
	ld.param.u32 	%r43, [_Z4poolPfS_iiiiii_param_5];
	ld.param.u32 	%r44, [_Z4poolPfS_iiiiii_param_6];
	ld.param.u32 	%r45, [_Z4poolPfS_iiiiii_param_7];
	cvta.to.global.u64 	%rd1, %rd6;
	mov.u32 	%r48, %ctaid.x;
	mov.u32 	%r49, %ntid.x;
	mov.u32 	%r50, %tid.x;
	mad.lo.s32 	%r1, %r48, %r49, %r50;
	mov.u32 	%r51, %ctaid.y;
	mov.u32 	%r52, %ntid.y;
	mov.u32 	%r53, %tid.y;
	mad.lo.s32 	%r54, %r51, %r52, %r53;
	mov.u32 	%r55, %ctaid.z;
	mov.u32 	%r56, %ntid.z;
	mov.u32 	%r57, %tid.z;
	mad.lo.s32 	%r3, %r55, %r56, %r57;
	setp.ge.s32 	%p1, %r1, %r41;
	setp.ge.s32 	%p2, %r54, %r46;
	or.pred  	%p3, %p1, %p2;
	setp.ge.s32 	%p4, %r3, %r47;
	or.pred  	%p5, %p3, %p4;
	@%p5 bra 	$L__BB1_39;
	setp.ne.s32 	%p6, %r44, 0;
	mov.f32 	%f165, 0f00000000;
	@%p6 bra 	$L__BB1_3;
	mul.lo.s32 	%r58, %r41, %r3;
	mad.lo.s32 	%r59, %r45, %r1, %r58;
	mul.lo.s32 	%r60, %r45, %r54;
	mad.lo.s32 	%r61, %r59, %r46, %r60;
	mul.wide.s32 	%rd7, %r61, 4;
	add.s64 	%rd8, %rd1, %rd7;
	ld.global.f32 	%f165, [%rd8];
$L__BB1_3:
	setp.lt.s32 	%p7, %r43, 1;
	@%p7 bra 	$L__BB1_36;
	mul.lo.s32 	%r62, %r41, %r3;
	mad.lo.s32 	%r4, %r45, %r1, %r62;
	mul.lo.s32 	%r5, %r45, %r54;
	setp.eq.s32 	%p8, %r44, 1;
	@%p8 bra 	$L__BB1_21;
	setp.ne.s32 	%p9, %r44, 0;
	@%p9 bra 	$L__BB1_36;
	and.b32  	%r6, %r43, 15;
	add.s32 	%r7, %r6, -1;
	and.b32  	%r8, %r43, 7;
	add.s32 	%r9, %r8, -1;
	and.b32  	%r10, %r43, 2147483632;
	and.b32  	%r11, %r43, 3;
	neg.s32 	%r12, %r10;
	add.s64 	%rd2, %rd1, 32;
	mov.b32 	%r80, 0;
$L__BB1_7:
	setp.lt.u32 	%p20, %r43, 16;
	add.s32 	%r73, %r4, %r80;
	mad.lo.s32 	%r14, %r73, %r46, %r5;
	mov.b32 	%r84, 0;
	@%p20 bra 	$L__BB1_10;
	mov.u32 	%r81, %r14;
	mov.u32 	%r82, %r12;
$L__BB1_9:
	.pragma "nounroll";
	mul.wide.s32 	%rd16, %r81, 4;
	add.s64 	%rd17, %rd2, %rd16;
	ld.global.f32 	%f97, [%rd17+-32];
	max.f32 	%f98, %f165, %f97;
	ld.global.f32 	%f99, [%rd17+-28];
	max.f32 	%f100, %f98, %f99;
	ld.global.f32 	%f101, [%rd17+-24];
	max.f32 	%f102, %f100, %f101;
	ld.global.f32 	%f103, [%rd17+-20];
	max.f32 	%f104, %f102, %f103;
	ld.global.f32 	%f105, [%rd17+-16];
	max.f32 	%f106, %f104, %f105;
	ld.global.f32 	%f107, [%rd17+-12];
	max.f32 	%f108, %f106, %f107;
	ld.global.f32 	%f109, [%rd17+-8];
	max.f32 	%f110, %f108, %f109;
	ld.global.f32 	%f111, [%rd17+-4];
	max.f32 	%f112, %f110, %f111;
	ld.global.f32 	%f113, [%rd17];
	max.f32 	%f114, %f112, %f113;
	ld.global.f32 	%f115, [%rd17+4];
	max.f32 	%f116, %f114, %f115;
	ld.global.f32 	%f117, [%rd17+8];
	max.f32 	%f118, %f116, %f117;
	ld.global.f32 	%f119, [%rd17+12];
	max.f32 	%f120, %f118, %f119;
	ld.global.f32 	%f121, [%rd17+16];
	max.f32 	%f122, %f120, %f121;
	ld.global.f32 	%f123, [%rd17+20];
	max.f32 	%f124, %f122, %f123;
	ld.global.f32 	%f125, [%rd17+24];
	max.f32 	%f126, %f124, %f125;
	ld.global.f32 	%f127, [%rd17+28];
	max.f32 	%f165, %f126, %f127;
	add.s32 	%r82, %r82, 16;
	add.s32 	%r81, %r81, 16;
	setp.ne.s32 	%p21, %r82, 0;
	mov.u32 	%r84, %r10;
	@%p21 bra 	$L__BB1_9;
$L__BB1_10:
	setp.eq.s32 	%p22, %r6, 0;
	@%p22 bra 	$L__BB1_20;
	setp.lt.u32 	%p23, %r7, 7;
	@%p23 bra 	$L__BB1_13;
	add.s32 	%r74, %r14, %r84;
	mul.wide.s32 	%rd18, %r74, 4;
	add.s64 	%rd19, %rd1, %rd18;
	ld.global.f32 	%f129, [%rd19];
	max.f32 	%f130, %f165, %f129;
	ld.global.f32 	%f131, [%rd19+4];
	max.f32 	%f132, %f130, %f131;
	ld.global.f32 	%f133, [%rd19+8];
	max.f32 	%f134, %f132, %f133;
	ld.global.f32 	%f135, [%rd19+12];
	max.f32 	%f136, %f134, %f135;
	ld.global.f32 	%f137, [%rd19+16];
	max.f32 	%f138, %f136, %f137;
	ld.global.f32 	%f139, [%rd19+20];
	max.f32 	%f140, %f138, %f139;
	ld.global.f32 	%f141, [%rd19+24];
	max.f32 	%f142, %f140, %f141;
	ld.global.f32 	%f143, [%rd19+28];
	max.f32 	%f165, %f142, %f143;
	add.s32 	%r84, %r84, 8;
$L__BB1_13:
	setp.eq.s32 	%p24, %r8, 0;
	@%p24 bra 	$L__BB1_20;
	setp.lt.u32 	%p25, %r9, 3;
	@%p25 bra 	$L__BB1_16;
	add.s32 	%r75, %r14, %r84;
	mul.wide.s32 	%rd20, %r75, 4;
	add.s64 	%rd21, %rd1, %rd20;
	ld.global.f32 	%f145, [%rd21];
	max.f32 	%f146, %f165, %f145;
	ld.global.f32 	%f147, [%rd21+4];
	max.f32 	%f148, %f146, %f147;
	ld.global.f32 	%f149, [%rd21+8];
	max.f32 	%f150, %f148, %f149;
	ld.global.f32 	%f151, [%rd21+12];
	max.f32 	%f165, %f150, %f151;
	add.s32 	%r84, %r84, 4;
$L__BB1_16:
	setp.eq.s32 	%p26, %r11, 0;
	@%p26 bra 	$L__BB1_20;
	setp.eq.s32 	%p27, %r11, 1;
	add.s32 	%r76, %r14, %r84;
	mul.wide.s32 	%rd22, %r76, 4;
	add.s64 	%rd3, %rd1, %rd22;
	ld.global.f32 	%f152, [%rd3];
	max.f32 	%f165, %f165, %f152;
	@%p27 bra 	$L__BB1_20;
	setp.eq.s32 	%p28, %r11, 2;
	ld.global.f32 	%f153, [%rd3+4];
	max.f32 	%f165, %f165, %f153;
	@%p28 bra 	$L__BB1_20;
	ld.global.f32 	%f154, [%rd3+8];
	max.f32 	%f165, %f165, %f154;
$L__BB1_20:
	add.s32 	%r80, %r80, 1;
	setp.eq.s32 	%p29, %r80, %r43;
	@%p29 bra 	$L__BB1_36;
	bra.uni 	$L__BB1_7;
$L__BB1_21:
	and.b32  	%r25, %r43, 15;
	add.s32 	%r26, %r25, -1;
	and.b32  	%r27, %r43, 7;
	add.s32 	%r28, %r27, -1;
	and.b32  	%r29, %r43, 2147483632;
	and.b32  	%r30, %r43, 3;
	mov.b32 	%r86, 0;
$L__BB1_22:
	setp.lt.u32 	%p10, %r43, 16;
	add.s32 	%r65, %r4, %r86;
	mad.lo.s32 	%r32, %r65, %r46, %r5;
	mov.b32 	%r89, 0;
	@%p10 bra 	$L__BB1_25;
	mov.b32 	%r87, 0;
$L__BB1_24:
	.pragma "nounroll";
	add.s32 	%r67, %r32, %r87;
	mul.wide.s32 	%rd9, %r67, 4;
	add.s64 	%rd10, %rd1, %rd9;
	ld.global.f32 	%f38, [%rd10];
	add.f32 	%f39, %f165, %f38;
	ld.global.f32 	%f40, [%rd10+4];
	add.f32 	%f41, %f39, %f40;
	ld.global.f32 	%f42, [%rd10+8];
	add.f32 	%f43, %f41, %f42;
	ld.global.f32 	%f44, [%rd10+12];
	add.f32 	%f45, %f43, %f44;
	ld.global.f32 	%f46, [%rd10+16];
	add.f32 	%f47, %f45, %f46;
	ld.global.f32 	%f48, [%rd10+20];
	add.f32 	%f49, %f47, %f48;
	ld.global.f32 	%f50, [%rd10+24];
	add.f32 	%f51, %f49, %f50;
	ld.global.f32 	%f52, [%rd10+28];
	add.f32 	%f53, %f51, %f52;
	ld.global.f32 	%f54, [%rd10+32];
	add.f32 	%f55, %f53, %f54;
	ld.global.f32 	%f56, [%rd10+36];
	add.f32 	%f57, %f55, %f56;
	ld.global.f32 	%f58, [%rd10+40];
	add.f32 	%f59, %f57, %f58;
	ld.global.f32 	%f60, [%rd10+44];
	add.f32 	%f61, %f59, %f60;
	ld.global.f32 	%f62, [%rd10+48];
	add.f32 	%f63, %f61, %f62;
	ld.global.f32 	%f64, [%rd10+52];
	add.f32 	%f65, %f63, %f64;
	ld.global.f32 	%f66, [%rd10+56];
	add.f32 	%f67, %f65, %f66;
	ld.global.f32 	%f68, [%rd10+60];
	add.f32 	%f165, %f67, %f68;
	add.s32 	%r87, %r87, 16;
	setp.ne.s32 	%p11, %r87, %r29;
	mov.u32 	%r89, %r29;
	@%p11 bra 	$L__BB1_24;
$L__BB1_25:
	setp.eq.s32 	%p12, %r25, 0;
	@%p12 bra 	$L__BB1_35;
	setp.lt.u32 	%p13, %r26, 7;
	@%p13 bra 	$L__BB1_28;
	add.s32 	%r68, %r32, %r89;
	mul.wide.s32 	%rd11, %r68, 4;
	add.s64 	%rd12, %rd1, %rd11;
	ld.global.f32 	%f70, [%rd12];
	add.f32 	%f71, %f165, %f70;
	ld.global.f32 	%f72, [%rd12+4];
	add.f32 	%f73, %f71, %f72;
	ld.global.f32 	%f74, [%rd12+8];
	add.f32 	%f75, %f73, %f74;
	ld.global.f32 	%f76, [%rd12+12];
	add.f32 	%f77, %f75, %f76;
	ld.global.f32 	%f78, [%rd12+16];
	add.f32 	%f79, %f77, %f78;
	ld.global.f32 	%f80, [%rd12+20];
	add.f32 	%f81, %f79, %f80;
	ld.global.f32 	%f82, [%rd12+24];
	add.f32 	%f83, %f81, %f82;
	ld.global.f32 	%f84, [%rd12+28];
	add.f32 	%f165, %f83, %f84;
	add.s32 	%r89, %r89, 8;
$L__BB1_28:
	setp.eq.s32 	%p14, %r27, 0;
	@%p14 bra 	$L__BB1_35;
	setp.lt.u32 	%p15, %r28, 3;
	@%p15 bra 	$L__BB1_31;
	add.s32 	%r69, %r32, %r89;
	mul.wide.s32 	%rd13, %r69, 4;
	add.s64 	%rd14, %rd1, %rd13;
	ld.global.f32 	%f86, [%rd14];
	add.f32 	%f87, %f165, %f86;
	ld.global.f32 	%f88, [%rd14+4];
	add.f32 	%f89, %f87, %f88;
	ld.global.f32 	%f90, [%rd14+8];
	add.f32 	%f91, %f89, %f90;
	ld.global.f32 	%f92, [%rd14+12];
	add.f32 	%f165, %f91, %f92;
	add.s32 	%r89, %r89, 4;
$L__BB1_31:
	setp.eq.s32 	%p16, %r30, 0;
	@%p16 bra 	$L__BB1_35;
	setp.eq.s32 	%p17, %r30, 1;
	add.s32 	%r70, %r32, %r89;
	mul.wide.s32 	%rd15, %r70, 4;
	add.s64 	%rd4, %rd1, %rd15;
	ld.global.f32 	%f93, [%rd4];
	add.f32 	%f165, %f165, %f93;
	@%p17 bra 	$L__BB1_35;
	setp.eq.s32 	%p18, %r30, 2;
	ld.global.f32 	%f94, [%rd4+4];
	add.f32 	%f165, %f165, %f94;
	@%p18 bra 	$L__BB1_35;
	ld.global.f32 	%f95, [%rd4+8];
	add.f32 	%f165, %f165, %f95;
$L__BB1_35:
	add.s32 	%r86, %r86, 1;
	setp.ne.s32 	%p19, %r86, %r43;
	@%p19 bra 	$L__BB1_22;
$L__BB1_36:
	setp.ne.s32 	%p30, %r44, 1;
	@%p30 bra 	$L__BB1_38;
	mul.lo.s32 	%r77, %r43, %r43;
	cvt.rn.f32.u32 	%f155, %r77;
	div.rn.f32 	%f165, %f165, %f155;
$L__BB1_38:
	mad.lo.s32 	%r78, %r41, %r3, %r1;
	mad.lo.s32 	%r79, %r78, %r46, %r54;
	cvta.to.global.u64 	%rd23, %rd5;
	mul.wide.s32 	%rd24, %r79, 4;
	add.s64 	%rd25, %rd23, %rd24;
	st.global.f32 	[%rd25], %f165;
$L__BB1_39:
	ret;

}
	// .globl	_Z9padMatrixPfS_iiii
.visible .entry _Z9padMatrixPfS_iiii(
	.param .u64 .ptr .align 1 _Z9padMatrixPfS_iiii_param_0,
	.param .u64 .ptr .align 1 _Z9padMatrixPfS_iiii_param_1,
	.param .u32 _Z9padMatrixPfS_iiii_param_2,
	.param .u32 _Z9padMatrixPfS_iiii_param_3,
	.param .u32 _Z9padMatrixPfS_iiii_param_4,
	.param .u32 _Z9padMatrixPfS_iiii_param_5
)
{
	.reg .pred 	%p<6>;
	.reg .b32 	%r<28>;
	.reg .b32 	%f<2>;
	.reg .b64 	%rd<9>;

	ld.param.u64 	%rd1, [_Z9padMatrixPfS_iiii_param_0];
	ld.param.u64 	%rd2, [_Z9padMatrixPfS_iiii_param_1];
	ld.param.u32 	%r4, [_Z9padMatrixPfS_iiii_param_2];
	ld.param.u32 	%r7, [_Z9padMatrixPfS_iiii_param_3];
	ld.param.u32 	%r8, [_Z9padMatrixPfS_iiii_param_4];
	ld.param.u32 	%r6, [_Z9padMatrixPfS_iiii_param_5];
	mov.u32 	%r9, %ctaid.x;
	mov.u32 	%r10, %ntid.x;
	mov.u32 	%r11, %tid.x;
	mad.lo.s32 	%r1, %r9, %r10, %r11;
	mov.u32 	%r12, %ctaid.y;
	mov.u32 	%r13, %ntid.y;
	mov.u32 	%r14, %tid.y;
	mad.lo.s32 	%r15, %r12, %r13, %r14;
	mov.u32 	%r16, %ctaid.z;
	mov.u32 	%r17, %ntid.z;
	mov.u32 	%r18, %tid.z;
	mad.lo.s32 	%r3, %r16, %r17, %r18;
	setp.ge.s32 	%p1, %r1, %r4;
	setp.ge.s32 	%p2, %r15, %r7;
	or.pred  	%p3, %p1, %p2;
	setp.ge.s32 	%p4, %r3, %r8;
	or.pred  	%p5, %p3, %p4;
	@%p5 bra 	$L__BB2_2;
	cvta.to.global.u64 	%rd3, %rd1;
	cvta.to.global.u64 	%rd4, %rd2;
	mad.lo.s32 	%r19, %r4, %r3, %r1;
	mad.lo.s32 	%r20, %r19, %r7, %r15;
	mul.wide.s32 	%rd5, %r20, 4;
	add.s64 	%rd6, %rd3, %rd5;
	ld.global.f32 	%f1, [%rd6];
	shl.b32 	%r21, %r6, 1;
	add.s32 	%r22, %r21, %r4;
	add.s32 	%r23, %r6, %r1;
	mad.lo.s32 	%r24, %r22, %r3, %r23;
	add.s32 	%r25, %r21, %r7;
	add.s32 	%r26, %r6, %r15;
	mad.lo.s32 	%r27, %r24, %r25, %r26;
	mul.wide.s32 	%rd7, %r27, 4;
	add.s64 	%rd8, %rd4, %rd7;
	st.global.f32 	[%rd8], %f1;
$L__BB2_2:
	ret;

}
	// .globl	_Z4ReLUPfS_i
.visible .entry _Z4ReLUPfS_i(
	.param .u64 .ptr .align 1 _Z4ReLUPfS_i_param_0,
	.param .u64 .ptr .align 1 _Z4ReLUPfS_i_param_1,
	.param .u32 _Z4ReLUPfS_i_param_2
)
{
	.reg .pred 	%p<2>;
	.reg .b32 	%r<6>;
	.reg .b32 	%f<3>;
	.reg .b64 	%rd<8>;

	ld.param.u64 	%rd1, [_Z4ReLUPfS_i_param_0];
	ld.param.u64 	%rd2, [_Z4ReLUPfS_i_param_1];
	ld.param.u32 	%r2, [_Z4ReLUPfS_i_param_2];
	mov.u32 	%r3, %ctaid.x;
	mov.u32 	%r4, %ntid.x;
	mov.u32 	%r5, %tid.x;
	mad.lo.s32 	%r1, %r3, %r4, %r5;
	setp.ge.s32 	%p1, %r1, %r2;
	@%p1 bra 	$L__BB3_2;
	cvta.to.global.u64 	%rd3, %rd1;
	cvta.to.global.u64 	%rd4, %rd2;
	mul.wide.s32 	%rd5, %r1, 4;
	add.s64 	%rd6, %rd3, %rd5;
	ld.global.f32 	%f1, [%rd6];
	max.f32 	%f2, %f1, 0f00000000;
	add.s64 	%rd7, %rd4, %rd5;
	st.global.f32 	[%rd7], %f2;
$L__BB3_2:
	ret;

}
	// .globl	_Z7softmaxPfS_i
.visible .entry _Z7softmaxPfS_i(
	.param .u64 .ptr .align 1 _Z7softmaxPfS_i_param_0,
	.param .u64 .ptr .align 1 _Z7softmaxPfS_i_param_1,
	.param .u32 _Z7softmaxPfS_i_param_2
)
{
	.reg .pred 	%p<12>;
	.reg .b32 	%r<30>;
	.reg .b32 	%f<98>;
	.reg .b64 	%rd<23>;
	// demoted variable
	.shared .align 4 .f32 _ZZ7softmaxPfS_iE3sum;
	ld.param.u64 	%rd8, [_Z7softmaxPfS_i_param_0];
	ld.param.u64 	%rd9, [_Z7softmaxPfS_i_param_1];
	ld.param.u32 	%r18, [_Z7softmaxPfS_i_param_2];
	cvta.to.global.u64 	%rd1, %rd9;
	mov.u32 	%r19, %ctaid.x;
	mov.u32 	%r20, %ntid.x;
	mov.u32 	%r1, %tid.x;
	mad.lo.s32 	%r2, %r19, %r20, %r1;
	setp.ge.s32 	%p1, %r2, %r18;
	@%p1 bra 	$L__BB4_2;
	cvta.to.global.u64 	%rd10, %rd8;
	mul.wide.s32 	%rd11, %r2, 4;
	add.s64 	%rd12, %rd10, %rd11;
	ld.global.f32 	%f14, [%rd12];
	fma.rn.f32 	%f15, %f14, 0f3BBB989D, 0f3F000000;
	cvt.sat.f32.f32 	%f16, %f15;
	mov.f32 	%f17, 0f4B400001;
	mov.f32 	%f18, 0f437C0000;
	fma.rm.f32 	%f19, %f16, %f18, %f17;
	add.f32 	%f20, %f19, 0fCB40007F;
	neg.f32 	%f21, %f20;
	fma.rn.f32 	%f22, %f14, 0f3FB8AA3B, %f21;
	fma.rn.f32 	%f23, %f14, 0f32A57060, %f22;
	mov.b32 	%r21, %f19;
	shl.b32 	%r22, %r21, 23;
	mov.b32 	%f24, %r22;
	ex2.approx.ftz.f32 	%f25, %f23;
	mul.f32 	%f26, %f25, %f24;
	add.s64 	%rd13, %rd1, %rd11;
	st.global.f32 	[%rd13], %f26;
$L__BB4_2:
	bar.sync 	0;
	setp.ne.s32 	%p2, %r1, 0;
	@%p2 bra 	$L__BB4_17;
	mov.b32 	%r23, 0;
	st.shared.u32 	[_ZZ7softmaxPfS_iE3sum], %r23;
	setp.lt.s32 	%p3, %r18, 1;
	@%p3 bra 	$L__BB4_17;
	and.b32  	%r3, %r18, 15;
	setp.lt.u32 	%p4, %r18, 16;
	mov.b32 	%r27, 0;
	mov.f32 	%f97, 0f00000000;
	@%p4 bra 	$L__BB4_7;
	and.b32  	%r27, %r18, 2147483632;
	neg.s32 	%r25, %r27;
	add.s64 	%rd21, %rd1, 32;
	mov.f32 	%f97, 0f00000000;
$L__BB4_6:
	.pragma "nounroll";
	ld.global.f32 	%f30, [%rd21+-32];
	add.f32 	%f31, %f30, %f97;
	ld.global.f32 	%f32, [%rd21+-28];
	add.f32 	%f33, %f32, %f31;
	ld.global.f32 	%f34, [%rd21+-24];
	add.f32 	%f35, %f34, %f33;
	ld.global.f32 	%f36, [%rd21+-20];
	add.f32 	%f37, %f36, %f35;
	ld.global.f32 	%f38, [%rd21+-16];
	add.f32 	%f39, %f38, %f37;
	ld.global.f32 	%f40, [%rd21+-12];
	add.f32 	%f41, %f40, %f39;
	ld.global.f32 	%f42, [%rd21+-8];
	add.f32 	%f43, %f42, %f41;
	ld.global.f32 	%f44, [%rd21+-4];
	add.f32 	%f45, %f44, %f43;
	ld.global.f32 	%f46, [%rd21];
	add.f32 	%f47, %f46, %f45;
	ld.global.f32 	%f48, [%rd21+4];
	add.f32 	%f49, %f48, %f47;
	ld.global.f32 	%f50, [%rd21+8];
	add.f32 	%f51, %f50, %f49;
	ld.global.f32 	%f52, [%rd21+12];
	add.f32 	%f53, %f52, %f51;
	ld.global.f32 	%f54, [%rd21+16];
	add.f32 	%f55, %f54, %f53;
	ld.global.f32 	%f56, [%rd21+20];
	add.f32 	%f57, %f56, %f55;
	ld.global.f32 	%f58, [%rd21+24];
	add.f32 	%f59, %f58, %f57;
	ld.global.f32 	%f60, [%rd21+28];
	add.f32 	%f97, %f60, %f59;
	add.s32 	%r25, %r25, 16;
	add.s64 	%rd21, %rd21, 64;
	setp.ne.s32 	%p5, %r25, 0;
	@%p5 bra 	$L__BB4_6;
$L__BB4_7:
	setp.eq.s32 	%p6, %r3, 0;
	@%p6 bra 	$L__BB4_16;
	and.b32  	%r9, %r18, 7;
	setp.lt.u32 	%p7, %r3, 8;
	@%p7 bra 	$L__BB4_10;
	mul.wide.u32 	%rd14, %r27, 4;
	add.s64 	%rd15, %rd1, %rd14;
	ld.global.f32 	%f62, [%rd15];
	add.f32 	%f63, %f62, %f97;
	ld.global.f32 	%f64, [%rd15+4];
	add.f32 	%f65, %f64, %f63;
	ld.global.f32 	%f66, [%rd15+8];
	add.f32 	%f67, %f66, %f65;
	ld.global.f32 	%f68, [%rd15+12];
	add.f32 	%f69, %f68, %f67;
	ld.global.f32 	%f70, [%rd15+16];
	add.f32 	%f71, %f70, %f69;
	ld.global.f32 	%f72, [%rd15+20];
	add.f32 	%f73, %f72, %f71;
	ld.global.f32 	%f74, [%rd15+24];
	add.f32 	%f75, %f74, %f73;
	ld.global.f32 	%f76, [%rd15+28];
	add.f32 	%f97, %f76, %f75;
	add.s32 	%r27, %r27, 8;
$L__BB4_10:
	setp.eq.s32 	%p8, %r9, 0;
	@%p8 bra 	$L__BB4_16;
	and.b32  	%r12, %r18, 3;
	setp.lt.u32 	%p9, %r9, 4;
	@%p9 bra 	$L__BB4_13;
	mul.wide.u32 	%rd16, %r27, 4;
	add.s64 	%rd17, %rd1, %rd16;
	ld.global.f32 	%f78, [%rd17];
	add.f32 	%f79, %f78, %f97;
	ld.global.f32 	%f80, [%rd17+4];
	add.f32 	%f81, %f80, %f79;
	ld.global.f32 	%f82, [%rd17+8];
	add.f32 	%f83, %f82, %f81;
	ld.global.f32 	%f84, [%rd17+12];
	add.f32 	%f97, %f84, %f83;
	add.s32 	%r27, %r27, 4;
$L__BB4_13:
	setp.eq.s32 	%p10, %r12, 0;
	@%p10 bra 	$L__BB4_16;
	mul.wide.u32 	%rd18, %r27, 4;
	add.s64 	%rd22, %rd1, %rd18;
	neg.s32 	%r29, %r12;
$L__BB4_15:
	.pragma "nounroll";
	ld.global.f32 	%f85, [%rd22];
	add.f32 	%f97, %f85, %f97;
	add.s64 	%rd22, %rd22, 4;
	add.s32 	%r29, %r29, 1;
	setp.ne.s32 	%p11, %r29, 0;
	@%p11 bra 	$L__BB4_15;
$L__BB4_16:
	st.shared.f32 	[_ZZ7softmaxPfS_iE3sum], %f97;
$L__BB4_17:
	bar.sync 	0;
	mul.wide.s32 	%rd19, %r2, 4;
	add.s64 	%rd20, %rd1, %rd19;
	ld.global.f32 	%f86, [%rd20];
	ld.shared.f32 	%f87, [_ZZ7softmaxPfS_iE3sum];
	div.rn.f32 	%f88, %f86, %f87;
	st.global.f32 	[%rd20], %f88;
	ret;

}


// ===== COMPILED SASS (sm_100) =====

	.target	sm_100

	.elftype	@"ET_EXEC"


//--------------------- .note.nv.tkinfo           --------------------------
	.section	.note.nv.tkinfo,"",@"SHT_NOTE"
	.sectionflags	@"SHF_NOTE_NV_TKINFO"
	.tkinfo
        /*0018*/ 	.word	0x00000002
        /*0030*/ 	.string	""
        /*0030*/ 	.string	"ptxas"
        /*0030*/ 	.string	"Cuda compilation tools, release 13.0, V13.0.88"
        /*0030*/ 	.string	"Build cuda_13.0.r13.0/compiler.36424714_0"
        /*0030*/ 	.string	"-arch sm_100 -m 64 "



//--------------------- .note.nv.cuinfo           --------------------------
	.section	.note.nv.cuinfo,"",@"SHT_NOTE"
	.sectionflags	@"SHF_NOTE_NV_CUINFO"
        /*0018*/ 	.short	0x0002
        /*001a*/ 	.short	0x0064
        /*001c*/ 	.short	0x0082
	.zero		2


//--------------------- .nv.info                  --------------------------
	.section	.nv.info,"",@"SHT_CUDA_INFO"
	.align	4


	//----- nvinfo : EIATTR_REGCOUNT
	.align		4
        /*0000*/ 	.byte	0x04, 0x2f
        /*0002*/ 	.short	(.L_1 - .L_0)
	.align		4
.L_0:
        /*0004*/ 	.word	index@(_Z9convLayerPfS_S_S_iiiiii)
        /*0008*/ 	.word	0x00000020


	//----- nvinfo : EIATTR_FRAME_SIZE
	.align		4
.L_1:
        /*000c*/ 	.byte	0x04, 0x11
        /*000e*/ 	.short	(.L_3 - .L_2)
	.align		4
.L_2:
        /*0010*/ 	.word	index@(_Z9convLayerPfS_S_S_iiiiii)
        /*0014*/ 	.word	0x00000000


	//----- nvinfo : EIATTR_REGCOUNT
	.align		4
.L_3:
        /*0018*/ 	.byte	0x04, 0x2f
        /*001a*/ 	.short	(.L_5 - .L_4)
	.align		4
.L_4:
        /*001c*/ 	.word	index@(_Z4poolPfS_iiiiii)
        /*0020*/ 	.word	0x00000020


	//----- nvinfo : EIATTR_FRAME_SIZE
	.align		4
.L_5:
        /*0024*/ 	.byte	0x04, 0x11
        /*0026*/ 	.short	(.L_7 - .L_6)
	.align		4
.L_6:
        /*0028*/ 	.word	index@($__internal_1_$__cuda_sm3x_div_rn_noftz_f32_slowpath)
        /*002c*/ 	.word	0x00000000


	//----- nvinfo : EIATTR_FRAME_SIZE
	.align		4
.L_7:
        /*0030*/ 	.byte	0x04, 0x11
        /*0032*/ 	.short	(.L_9 - .L_8)
	.align		4
.L_8:
        /*0034*/ 	.word	index@(_Z4poolPfS_iiiiii)
        /*0038*/ 	.word	0x00000000


	//----- nvinfo : EIATTR_REGCOUNT
	.align		4
.L_9:
        /*003c*/ 	.byte	0x04, 0x2f
        /*003e*/ 	.short	(.L_11 - .L_10)
	.align		4
.L_10:
        /*0040*/ 	.word	index@(_Z9padMatrixPfS_iiii)
        /*0044*/ 	.word	0x0000000c


	//----- nvinfo : EIATTR_FRAME_SIZE
	.align		4
.L_11:
        /*0048*/ 	.byte	0x04, 0x11
        /*004a*/ 	.short	(.L_13 - .L_12)
	.align		4
.L_12:
        /*004c*/ 	.word	index@(_Z9padMatrixPfS_iiii)
        /*0050*/ 	.word	0x00000000


	//----- nvinfo : EIATTR_REGCOUNT
	.align		4
.L_13:
        /*0054*/ 	.byte	0x04, 0x2f
        /*0056*/ 	.short	(.L_15 - .L_14)
	.align		4
.L_14:
        /*0058*/ 	.word	index@(_Z4ReLUPfS_i)
        /*005c*/ 	.word	0x0000000a


	//----- nvinfo : EIATTR_FRAME_SIZE
	.align		4
.L_15:
        /*0060*/ 	.byte	0x04, 0x11
        /*0062*/ 	.short	(.L_17 - .L_16)
	.align		4
.L_16:
        /*0064*/ 	.word	index@(_Z4ReLUPfS_i)
        /*0068*/ 	.word	0x00000000


	//----- nvinfo : EIATTR_REGCOUNT
	.align		4
.L_17:
        /*006c*/ 	.byte	0x04, 0x2f
        /*006e*/ 	.short	(.L_19 - .L_18)
	.align		4
.L_18:
        /*0070*/ 	.word	index@(_Z7softmaxPfS_i)
        /*0074*/ 	.word	0x0000001f


	//----- nvinfo : EIATTR_FRAME_SIZE
	.align		4
.L_19:
        /*0078*/ 	.byte	0x04, 0x11
        /*007a*/ 	.short	(.L_21 - .L_20)
	.align		4
.L_20:
        /*007c*/ 	.word	index@($__internal_0_$__cuda_sm3x_div_rn_noftz_f32_slowpath)
        /*0080*/ 	.word	0x00000000


	//----- nvinfo : EIATTR_FRAME_SIZE
	.align		4
.L_21:
        /*0084*/ 	.byte	0x04, 0x11
        /*0086*/ 	.short	(.L_23 - .L_22)
	.align		4
.L_22:
        /*0088*/ 	.word	index@(_Z7softmaxPfS_i)
        /*008c*/ 	.word	0x00000000


	//----- nvinfo : EIATTR_MIN_STACK_SIZE
	.align		4
.L_23:
        /*0090*/ 	.byte	0x04, 0x12
        /*0092*/ 	.short	(.L_25 - .L_24)
	.align		4
.L_24:
        /*0094*/ 	.word	index@(_Z7softmaxPfS_i)
        /*0098*/ 	.word	0x00000000


	//----- nvinfo : EIATTR_MIN_STACK_SIZE
	.align		4
.L_25:
        /*009c*/ 	.byte	0x04, 0x12
        /*009e*/ 	.short	(.L_27 - .L_26)
	.align		4
.L_26:
        /*00a0*/ 	.word	index@(_Z4ReLUPfS_i)
        /*00a4*/ 	.word	0x00000000


	//----- nvinfo : EIATTR_MIN_STACK_SIZE
	.align		4
.L_27:
        /*00a8*/ 	.byte	0x04, 0x12
        /*00aa*/ 	.short	(.L_29 - .L_28)
	.align		4
.L_28:
        /*00ac*/ 	.word	index@(_Z9padMatrixPfS_iiii)
        /*00b0*/ 	.word	0x00000000


	//----- nvinfo : EIATTR_MIN_STACK_SIZE
	.align		4
.L_29:
        /*00b4*/ 	.byte	0x04, 0x12
        /*00b6*/ 	.short	(.L_31 - .L_30)
	.align		4
.L_30:
        /*00b8*/ 	.word	index@(_Z4poolPfS_iiiiii)
        /*00bc*/ 	.word	0x00000000


	//----- nvinfo : EIATTR_MIN_STACK_SIZE
	.align		4
.L_31:
        /*00c0*/ 	.byte	0x04, 0x12
        /*00c2*/ 	.short	(.L_33 - .L_32)
	.align		4
.L_32:
        /*00c4*/ 	.word	index@(_Z9convLayerPfS_S_S_iiiiii)
        /*00c8*/ 	.word	0x00000000
.L_33:


//--------------------- .nv.compat                --------------------------
	.section	.nv.compat,"",@"SHT_CUDA_COMPAT_INFO"
	.align	4
        /*0000*/ 	.byte	0x02, 0x09, 0x00, 0x00, 0x02, 0x02, 0x01, 0x00, 0x02, 0x05, 0x05, 0x00, 0x03, 0x07, 0x01, 0x01
        /*0010*/ 	.byte	0x02, 0x03, 0x00, 0x00, 0x02, 0x06, 0x01, 0x00, 0x04, 0x0b, 0x08, 0x00, 0x01, 0x00, 0x00, 0x00
        /*0020*/ 	.byte	0x00, 0x00, 0x00, 0x00


//--------------------- .nv.info._Z7softmaxPfS_i  --------------------------
	.section	.nv.info._Z7softmaxPfS_i,"",@"SHT_CUDA_INFO"
	.sectionflags	@""
	.align	4


	//----- nvinfo : EIATTR_CUDA_API_VERSION
	.align		4
        /*0000*/ 	.byte	0x04, 0x37
        /*0002*/ 	.short	(.L_35 - .L_34)
.L_34:
        /*0004*/ 	.word	0x00000082


	//----- nvinfo : EIATTR_KPARAM_INFO
	.align		4
.L_35:
        /*0008*/ 	.byte	0x04, 0x17
        /*000a*/ 	.short	(.L_37 - .L_36)
.L_36:
        /*000c*/ 	.word	0x00000000
        /*0010*/ 	.short	0x0002
        /*0012*/ 	.short	0x0010
        /*0014*/ 	.byte	0x00, 0xf0, 0x11, 0x00


	//----- nvinfo : EIATTR_KPARAM_INFO
	.align		4
.L_37:
        /*0018*/ 	.byte	0x04, 0x17
        /*001a*/ 	.short	(.L_39 - .L_38)
.L_38:
        /*001c*/ 	.word	0x00000000
        /*0020*/ 	.short	0x0001
        /*0022*/ 	.short	0x0008
        /*0024*/ 	.byte	0x00, 0xf5, 0x21, 0x00


	//----- nvinfo : EIATTR_KPARAM_INFO
	.align		4
.L_39:
        /*0028*/ 	.byte	0x04, 0x17
        /*002a*/ 	.short	(.L_41 - .L_40)
.L_40:
        /*002c*/ 	.word	0x00000000
        /*0030*/ 	.short	0x0000
        /*0032*/ 	.short	0x0000
        /*0034*/ 	.byte	0x00, 0xf5, 0x21, 0x00


	//----- nvinfo : EIATTR_SPARSE_MMA_MASK
	.align		4
.L_41:
        /*0038*/ 	.byte	0x03, 0x50
        /*003a*/ 	.short	0x0000


	//----- nvinfo : EIATTR_MAXREG_COUNT
	.align		4
        /*003c*/ 	.byte	0x03, 0x1b
        /*003e*/ 	.short	0x00ff


	//----- nvinfo : EIATTR_NUM_BARRIERS
	.align		4
        /*0040*/ 	.byte	0x02, 0x4c
        /*0042*/ 	.byte	0x01
	.zero		1


	//----- nvinfo : EIATTR_MERCURY_ISA_VERSION
	.align		4
        /*0044*/ 	.byte	0x03, 0x5f
        /*0046*/ 	.short	0x0101


	//----- nvinfo : EIATTR_VRC_CTA_INIT_COUNT
	.align		4
        /*0048*/ 	.byte	0x02, 0x4a
	.zero		1
	.zero		1


	//----- nvinfo : EIATTR_EXIT_INSTR_OFFSETS
	.align		4
        /*004c*/ 	.byte	0x04, 0x1c
        /*004e*/ 	.short	(.L_43 - .L_42)


	//   ....[0]....
.L_42:
        /*0050*/ 	.word	0x00000a50


	//----- nvinfo : EIATTR_CRS_STACK_SIZE
	.align		4
.L_43:
        /*0054*/ 	.byte	0x04, 0x1e
        /*0056*/ 	.short	(.L_45 - .L_44)
.L_44:
        /*0058*/ 	.word	0x00000000


	//----- nvinfo : EIATTR_CBANK_PARAM_SIZE
	.align		4
.L_45:
        /*005c*/ 	.byte	0x03, 0x19
        /*005e*/ 	.short	0x0014


	//----- nvinfo : EIATTR_PARAM_CBANK
	.align		4
        /*0060*/ 	.byte	0x04, 0x0a
        /*0062*/ 	.short	(.L_47 - .L_46)
	.align		4
.L_46:
        /*0064*/ 	.word	index@(.nv.constant0._Z7softmaxPfS_i)
        /*0068*/ 	.short	0x0380
        /*006a*/ 	.short	0x0014


	//----- nvinfo : EIATTR_SW_WAR
	.align		4
.L_47:
        /*006c*/ 	.byte	0x04, 0x36
        /*006e*/ 	.short	(.L_49 - .L_48)
.L_48:
        /*0070*/ 	.word	0x00000008
.L_49:


//--------------------- .nv.info._Z4ReLUPfS_i     --------------------------
	.section	.nv.info._Z4ReLUPfS_i,"",@"SHT_CUDA_INFO"
	.sectionflags	@""
	.align	4


	//----- nvinfo : EIATTR_CUDA_API_VERSION
	.align		4
        /*0000*/ 	.byte	0x04, 0x37
        /*0002*/ 	.short	(.L_51 - .L_50)
.L_50:
        /*0004*/ 	.word	0x00000082


	//----- nvinfo : EIATTR_KPARAM_INFO
	.align		4
.L_51:
        /*0008*/ 	.byte	0x04, 0x17
        /*000a*/ 	.short	(.L_53 - .L_52)
.L_52:
        /*000c*/ 	.word	0x00000000
        /*0010*/ 	.short	0x0002
        /*0012*/ 	.short	0x0010
        /*0014*/ 	.byte	0x00, 0xf0, 0x11, 0x00


	//----- nvinfo : EIATTR_KPARAM_INFO
	.align		4
.L_53:
        /*0018*/ 	.byte	0x04, 0x17
        /*001a*/ 	.short	(.L_55 - .L_54)
.L_54:
        /*001c*/ 	.word	0x00000000
        /*0020*/ 	.short	0x0001
        /*0022*/ 	.short	0x0008
        /*0024*/ 	.byte	0x00, 0xf5, 0x21, 0x00


	//----- nvinfo : EIATTR_KPARAM_INFO
	.align		4
.L_55:
        /*0028*/ 	.byte	0x04, 0x17
        /*002a*/ 	.short	(.L_57 - .L_56)
.L_56:
        /*002c*/ 	.word	0x00000000
        /*0030*/ 	.short	0x0000
        /*0032*/ 	.short	0x0000
        /*0034*/ 	.byte	0x00, 0xf5, 0x21, 0x00


	//----- nvinfo : EIATTR_SPARSE_MMA_MASK
	.align		4
.L_57:
        /*0038*/ 	.byte	0x03, 0x50
        /*003a*/ 	.short	0x0000


	//----- nvinfo : EIATTR_MAXREG_COUNT
	.align		4
        /*003c*/ 	.byte	0x03, 0x1b
        /*003e*/ 	.short	0x00ff


	//----- nvinfo : EIATTR_MERCURY_ISA_VERSION
	.align		4
        /*0040*/ 	.byte	0x03, 0x5f
        /*0042*/ 	.short	0x0101


	//----- nvinfo : EIATTR_VRC_CTA_INIT_COUNT
	.align		4
        /*0044*/ 	.byte	0x02, 0x4a
	.zero		1
	.zero		1


	//----- nvinfo : EIATTR_EXIT_INSTR_OFFSETS
	.align		4
        /*0048*/ 	.byte	0x04, 0x1c
        /*004a*/ 	.short	(.L_59 - .L_58)


	//   ....[0]....
.L_58:
        /*004c*/ 	.word	0x00000070


	//   ....[1]....
        /*0050*/ 	.word	0x00000100


	//----- nvinfo : EIATTR_CBANK_PARAM_SIZE
	.align		4
.L_59:
        /*0054*/ 	.byte	0x03, 0x19
        /*0056*/ 	.short	0x0014


	//----- nvinfo : EIATTR_PARAM_CBANK
	.align		4
        /*0058*/ 	.byte	0x04, 0x0a
        /*005a*/ 	.short	(.L_61 - .L_60)
	.align		4
.L_60:
        /*005c*/ 	.word	index@(.nv.constant0._Z4ReLUPfS_i)
        /*0060*/ 	.short	0x0380
        /*0062*/ 	.short	0x0014


	//----- nvinfo : EIATTR_SW_WAR
	.align		4
.L_61:
        /*0064*/ 	.byte	0x04, 0x36
        /*0066*/ 	.short	(.L_63 - .L_62)
.L_62:
        /*0068*/ 	.word	0x00000008
.L_63:


//--------------------- .nv.info._Z9padMatrixPfS_iiii --------------------------
	.section	.nv.info._Z9padMatrixPfS_iiii,"",@"SHT_CUDA_INFO"
	.sectionflags	@""
	.align	4


	//----- nvinfo : EIATTR_CUDA_API_VERSION
	.align		4
        /*0000*/ 	.byte	0x04, 0x37
        /*0002*/ 	.short	(.L_65 - .L_64)
.L_64:
        /*0004*/ 	.word	0x00000082


	//----- nvinfo : EIATTR_KPARAM_INFO
	.align		4
.L_65:
        /*0008*/ 	.byte	0x04, 0x17
        /*000a*/ 	.short	(.L_67 - .L_66)
.L_66:
        /*000c*/ 	.word	0x00000000
        /*0010*/ 	.short	0x0005
        /*0012*/ 	.short	0x001c
        /*0014*/ 	.byte	0x00, 0xf0, 0x11, 0x00


	//----- nvinfo : EIATTR_KPARAM_INFO
	.align		4
.L_67:
        /*0018*/ 	.byte	0x04, 0x17
        /*001a*/ 	.short	(.L_69 - .L_68)
.L_68:
        /*001c*/ 	.word	0x00000000
        /*0020*/ 	.short	0x0004
        /*0022*/ 	.short	0x0018
        /*0024*/ 	.byte	0x00, 0xf0, 0x11, 0x00


	//----- nvinfo : EIATTR_KPARAM_INFO
	.align		4
.L_69:
        /*0028*/ 	.byte	0x04, 0x17
        /*002a*/ 	.short	(.L_71 - .L_70)
.L_70:
        /*002c*/ 	.word	0x00000000
        /*0030*/ 	.short	0x0003
        /*0032*/ 	.short	0x0014
        /*0034*/ 	.byte	0x00, 0xf0, 0x11, 0x00


	//----- nvinfo : EIATTR_KPARAM_INFO
	.align		4
.L_71:
        /*0038*/ 	.byte	0x04, 0x17
        /*003a*/ 	.short	(.L_73 - .L_72)
.L_72:
        /*003c*/ 	.word	0x00000000
        /*0040*/ 	.short	0x0002
        /*0042*/ 	.short	0x0010
        /*0044*/ 	.byte	0x00, 0xf0, 0x11, 0x00


	//----- nvinfo : EIATTR_KPARAM_INFO
	.align		4
.L_73:
        /*0048*/ 	.byte	0x04, 0x17
        /*004a*/ 	.short	(.L_75 - .L_74)
.L_74:
        /*004c*/ 	.word	0x00000000
        /*0050*/ 	.short	0x0001
        /*0052*/ 	.short	0x0008
        /*0054*/ 	.byte	0x00, 0xf5, 0x21, 0x00


	//----- nvinfo : EIATTR_KPARAM_INFO
	.align		4
.L_75:
        /*0058*/ 	.byte	0x04, 0x17
        /*005a*/ 	.short	(.L_77 - .L_76)
.L_76:
        /*005c*/ 	.word	0x00000000
        /*0060*/ 	.short	0x0000
        /*0062*/ 	.short	0x0000
        /*0064*/ 	.byte	0x00, 0xf5, 0x21, 0x00


	//----- nvinfo : EIATTR_SPARSE_MMA_MASK
	.align		4
.L_77:
        /*0068*/ 	.byte	0x03, 0x50
        /*006a*/ 	.short	0x0000


	//----- nvinfo : EIATTR_MAXREG_COUNT
	.align		4
        /*006c*/ 	.byte	0x03, 0x1b
        /*006e*/ 	.short	0x00ff


	//----- nvinfo : EIATTR_MERCURY_ISA_VERSION
	.align		4
        /*0070*/ 	.byte	0x03, 0x5f
        /*0072*/ 	.short	0x0101


	//----- nvinfo : EIATTR_VRC_CTA_INIT_COUNT
	.align		4
        /*0074*/ 	.byte	0x02, 0x4a
	.zero		1
	.zero		1


	//----- nvinfo : EIATTR_EXIT_INSTR_OFFSETS
	.align		4
        /*0078*/ 	.byte	0x04, 0x1c
        /*007a*/ 	.short	(.L_79 - .L_78)


	//   ....[0]....
.L_78:
        /*007c*/ 	.word	0x00000120


	//   ....[1]....
        /*0080*/ 	.word	0x00000230


	//----- nvinfo : EIATTR_CBANK_PARAM_SIZE
	.align		4
.L_79:
        /*0084*/ 	.byte	0x03, 0x19
        /*0086*/ 	.short	0x0020


	//----- nvinfo : EIATTR_PARAM_CBANK
	.align		4
        /*0088*/ 	.byte	0x04, 0x0a
        /*008a*/ 	.short	(.L_81 - .L_80)
	.align		4
.L_80:
        /*008c*/ 	.word	index@(.nv.constant0._Z9padMatrixPfS_iiii)
        /*0090*/ 	.short	0x0380
        /*0092*/ 	.short	0x0020


	//----- nvinfo : EIATTR_SW_WAR
	.align		4
.L_81:
        /*0094*/ 	.byte	0x04, 0x36
        /*0096*/ 	.short	(.L_83 - .L_82)
.L_82:
        /*0098*/ 	.word	0x00000008
.L_83:


//--------------------- .nv.info._Z4poolPfS_iiiiii --------------------------
	.section	.nv.info._Z4poolPfS_iiiiii,"",@"SHT_CUDA_INFO"
	.sectionflags	@""
	.align	4


	//----- nvinfo : EIATTR_CUDA_API_VERSION
	.align		4
        /*0000*/ 	.byte	0x04, 0x37
        /*0002*/ 	.short	(.L_85 - .L_84)
.L_84:
        /*0004*/ 	.word	0x00000082


	//----- nvinfo : EIATTR_KPARAM_INFO
	.align		4
.L_85:
        /*0008*/ 	.byte	0x04, 0x17
        /*000a*/ 	.short	(.L_87 - .L_86)
.L_86:
        /*000c*/ 	.word	0x00000000
        /*0010*/ 	.short	0x0007
        /*0012*/ 	.short	0x0024
        /*0014*/ 	.byte	0x00, 0xf0, 0x11, 0x00


	//----- nvinfo : EIATTR_KPARAM_INFO
	.align		4
.L_87:
        /*0018*/ 	.byte	0x04, 0x17
        /*001a*/ 	.short	(.L_89 - .L_88)
.L_88:
        /*001c*/ 	.word	0x00000000
        /*0020*/ 	.short	0x0006
        /*0022*/ 	.short	0x0020
        /*0024*/ 	.byte	0x00, 0xf0, 0x11, 0x00


	//----- nvinfo : EIATTR_KPARAM_INFO
	.align		4
.L_89:
        /*0028*/ 	.byte	0x04, 0x17
        /*002a*/ 	.short	(.L_91 - .L_90)
.L_90:
        /*002c*/ 	.word	0x00000000
        /*0030*/ 	.short	0x0005
        /*0032*/ 	.short	0x001c
        /*0034*/ 	.byte	0x00, 0xf0, 0x11, 0x00


	//----- nvinfo : EIATTR_KPARAM_INFO
	.align		4
.L_91:
        /*0038*/ 	.byte	0x04, 0x17
        /*003a*/ 	.short	(.L_93 - .L_92)
.L_92:
        /*003c*/ 	.word	0x00000000
        /*0040*/ 	.short	0x0004
        /*0042*/ 	.short	0x0018
        /*0044*/ 	.byte	0x00, 0xf0, 0x11, 0x00


	//----- nvinfo : EIATTR_KPARAM_INFO
	.align		4
.L_93:
        /*0048*/ 	.byte	0x04, 0x17
        /*004a*/ 	.short	(.L_95 - .L_94)
.L_94:
        /*004c*/ 	.word	0x00000000
        /*0050*/ 	.short	0x0003
        /*0052*/ 	.short	0x0014
        /*0054*/ 	.byte	0x00, 0xf0, 0x11, 0x00


	//----- nvinfo : EIATTR_KPARAM_INFO
	.align		4
.L_95:
        /*0058*/ 	.byte	0x04, 0x17
        /*005a*/ 	.short	(.L_97 - .L_96)
.L_96:
        /*005c*/ 	.word	0x00000000
        /*0060*/ 	.short	0x0002
        /*0062*/ 	.short	0x0010
        /*0064*/ 	.byte	0x00, 0xf0, 0x11, 0x00


	//----- nvinfo : EIATTR_KPARAM_INFO
	.align		4
.L_97:
        /*0068*/ 	.byte	0x04, 0x17
        /*006a*/ 	.short	(.L_99 - .L_98)
.L_98:
        /*006c*/ 	.word	0x00000000
        /*0070*/ 	.short	0x0001
        /*0072*/ 	.short	0x0008
        /*0074*/ 	.byte	0x00, 0xf5, 0x21, 0x00


	//----- nvinfo : EIATTR_KPARAM_INFO
	.align		4
.L_99:
        /*0078*/ 	.byte	0x04, 0x17
        /*007a*/ 	.short	(.L_101 - .L_100)
.L_100:
        /*007c*/ 	.word	0x00000000
        /*0080*/ 	.short	0x0000
        /*0082*/ 	.short	0x0000
        /*0084*/ 	.byte	0x00, 0xf5, 0x21, 0x00


	//----- nvinfo : EIATTR_SPARSE_MMA_MASK
	.align		4
.L_101:
        /*0088*/ 	.byte	0x03, 0x50
        /*008a*/ 	.short	0x0000


	//----- nvinfo : EIATTR_MAXREG_COUNT
	.align		4
        /*008c*/ 	.byte	0x03, 0x1b
        /*008e*/ 	.short	0x00ff


	//----- nvinfo : EIATTR_MERCURY_ISA_VERSION
	.align		4
        /*0090*/ 	.byte	0x03, 0x5f
        /*0092*/ 	.short	0x0101


	//----- nvinfo : EIATTR_VRC_CTA_INIT_COUNT
	.align		4
        /*0094*/ 	.byte	0x02, 0x4a
	.zero		1
	.zero		1


	//----- nvinfo : EIATTR_EXIT_INSTR_OFFSETS
	.align		4
        /*0098*/ 	.byte	0x04, 0x1c
        /*009a*/ 	.short	(.L_103 - .L_102)


	//   ....[0]....
.L_102:
        /*009c*/ 	.word	0x00000120


	//   ....[1]....
        /*00a0*/ 	.word	0x000011b0


	//----- nvinfo : EIATTR_CRS_STACK_SIZE
	.align		4
.L_103:
        /*00a4*/ 	.byte	0x04, 0x1e
        /*00a6*/ 	.short	(.L_105 - .L_104)
.L_104:
        /*00a8*/ 	.word	0x00000000


	//----- nvinfo : EIATTR_CBANK_PARAM_SIZE
	.align		4
.L_105:
        /*00ac*/ 	.byte	0x03, 0x19
        /*00ae*/ 	.short	0x0028


	//----- nvinfo : EIATTR_PARAM_CBANK
	.align		4
        /*00b0*/ 	.byte	0x04, 0x0a
        /*00b2*/ 	.short	(.L_107 - .L_106)
	.align		4
.L_106:
        /*00b4*/ 	.word	index@(.nv.constant0._Z4poolPfS_iiiiii)
        /*00b8*/ 	.short	0x0380
        /*00ba*/ 	.short	0x0028


	//----- nvinfo : EIATTR_SW_WAR
	.align		4
.L_107:
        /*00bc*/ 	.byte	0x04, 0x36
        /*00be*/ 	.short	(.L_109 - .L_108)
.L_108:
        /*00c0*/ 	.word	0x00000008
.L_109:


//--------------------- .nv.info._Z9convLayerPfS_S_S_iiiiii --------------------------
	.section	.nv.info._Z9convLayerPfS_S_S_iiiiii,"",@"SHT_CUDA_INFO"
	.sectionflags	@""
	.align	4


	//----- nvinfo : EIATTR_CUDA_API_VERSION
	.align		4
        /*0000*/ 	.byte	0x04, 0x37
        /*0002*/ 	.short	(.L_111 - .L_110)
.L_110:
        /*0004*/ 	.word	0x00000082


	//----- nvinfo : EIATTR_KPARAM_INFO
	.align		4
.L_111:
        /*0008*/ 	.byte	0x04, 0x17
        /*000a*/ 	.short	(.L_113 - .L_112)
.L_112:
        /*000c*/ 	.word	0x00000000
        /*0010*/ 	.short	0x0009
        /*0012*/ 	.short	0x0034
        /*0014*/ 	.byte	0x00, 0xf0, 0x11, 0x00


	//----- nvinfo : EIATTR_KPARAM_INFO
	.align		4
.L_113:
        /*0018*/ 	.byte	0x04, 0x17
        /*001a*/ 	.short	(.L_115 - .L_114)
.L_114:
        /*001c*/ 	.word	0x00000000
        /*0020*/ 	.short	0x0008
        /*0022*/ 	.short	0x0030
        /*0024*/ 	.byte	0x00, 0xf0, 0x11, 0x00


	//----- nvinfo : EIATTR_KPARAM_INFO
	.align		4
.L_115:
        /*0028*/ 	.byte	0x04, 0x17
        /*002a*/ 	.short	(.L_117 - .L_116)
.L_116:
        /*002c*/ 	.word	0x00000000
        /*0030*/ 	.short	0x0007
        /*0032*/ 	.short	0x002c
        /*0034*/ 	.byte	0x00, 0xf0, 0x11, 0x00


	//----- nvinfo : EIATTR_KPARAM_INFO
	.align		4
.L_117:
        /*0038*/ 	.byte	0x04, 0x17
        /*003a*/ 	.short	(.L_119 - .L_118)
.L_118:
        /*003c*/ 	.word	0x00000000
        /*0040*/ 	.short	0x0006
        /*0042*/ 	.short	0x0028
        /*0044*/ 	.byte	0x00, 0xf0, 0x11, 0x00


	//----- nvinfo : EIATTR_KPARAM_INFO
	.align		4
.L_119:
        /*0048*/ 	.byte	0x04, 0x17
        /*004a*/ 	.short	(.L_121 - .L_120)
.L_120:
        /*004c*/ 	.word	0x00000000
        /*0050*/ 	.short	0x0005
        /*0052*/ 	.short	0x0024
        /*0054*/ 	.byte	0x00, 0xf0, 0x11, 0x00


	//----- nvinfo : EIATTR_KPARAM_INFO
	.align		4
.L_121:
        /*0058*/ 	.byte	0x04, 0x17
        /*005a*/ 	.short	(.L_123 - .L_122)
.L_122:
        /*005c*/ 	.word	0x00000000
        /*0060*/ 	.short	0x0004
        /*0062*/ 	.short	0x0020
        /*0064*/ 	.byte	0x00, 0xf0, 0x11, 0x00


	//----- nvinfo : EIATTR_KPARAM_INFO
	.align		4
.L_123:
        /*0068*/ 	.byte	0x04, 0x17
        /*006a*/ 	.short	(.L_125 - .L_124)
.L_124:
        /*006c*/ 	.word	0x00000000
        /*0070*/ 	.short	0x0003
        /*0072*/ 	.short	0x0018
        /*0074*/ 	.byte	0x00, 0xf5, 0x21, 0x00


	//----- nvinfo : EIATTR_KPARAM_INFO
	.align		4
.L_125:
        /*0078*/ 	.byte	0x04, 0x17
        /*007a*/ 	.short	(.L_127 - .L_126)
.L_126:
        /*007c*/ 	.word	0x00000000
        /*0080*/ 	.short	0x0002
        /*0082*/ 	.short	0x0010
        /*0084*/ 	.byte	0x00, 0xf5, 0x21, 0x00


	//----- nvinfo : EIATTR_KPARAM_INFO
	.align		4
.L_127:
        /*0088*/ 	.byte	0x04, 0x17
        /*008a*/ 	.short	(.L_129 - .L_128)
.L_128:
        /*008c*/ 	.word	0x00000000
        /*0090*/ 	.short	0x0001
        /*0092*/ 	.short	0x0008
        /*0094*/ 	.byte	0x00, 0xf5, 0x21, 0x00


	//----- nvinfo : EIATTR_KPARAM_INFO
	.align		4
.L_129:
        /*0098*/ 	.byte	0x04, 0x17
        /*009a*/ 	.short	(.L_131 - .L_130)
.L_130:
        /*009c*/ 	.word	0x00000000
        /*00a0*/ 	.short	0x0000
        /*00a2*/ 	.short	0x0000
        /*00a4*/ 	.byte	0x00, 0xf5, 0x21, 0x00


	//----- nvinfo : EIATTR_SPARSE_MMA_MASK
	.align		4
.L_131:
        /*00a8*/ 	.byte	0x03, 0x50
        /*00aa*/ 	.short	0x0000


	//----- nvinfo : EIATTR_MAXREG_COUNT
	.align		4
        /*00ac*/ 	.byte	0x03, 0x1b
        /*00ae*/ 	.short	0x00ff


	//----- nvinfo : EIATTR_MERCURY_ISA_VERSION
	.align		4
        /*00b0*/ 	.byte	0x03, 0x5f
        /*00b2*/ 	.short	0x0101


	//----- nvinfo : EIATTR_VRC_CTA_INIT_COUNT
	.align		4
        /*00b4*/ 	.byte	0x02, 0x4a
	.zero		1
	.zero		1


	//----- nvinfo : EIATTR_EXIT_INSTR_OFFSETS
	.align		4
        /*00b8*/ 	.byte	0x04, 0x1c
        /*00ba*/ 	.short	(.L_133 - .L_132)


	//   ....[0]....
.L_132:
        /*00bc*/ 	.word	0x00000120


	//   ....[1]....
        /*00c0*/ 	.word	0x00000d70


	//----- nvinfo : EIATTR_CBANK_PARAM_SIZE
	.align		4
.L_133:
        /*00c4*/ 	.byte	0x03, 0x19
        /*00c6*/ 	.short	0x0038


	//----- nvinfo : EIATTR_PARAM_CBANK
	.align		4
        /*00c8*/ 	.byte	0x04, 0x0a
        /*00ca*/ 	.short	(.L_135 - .L_134)
	.align		4
.L_134:
        /*00cc*/ 	.word	index@(.nv.constant0._Z9convLayerPfS_S_S_iiiiii)
        /*00d0*/ 	.short	0x0380
        /*00d2*/ 	.short	0x0038


	//----- nvinfo : EIATTR_SW_WAR
	.align		4
.L_135:
        /*00d4*/ 	.byte	0x04, 0x36
        /*00d6*/ 	.short	(.L_137 - .L_136)
.L_136:
        /*00d8*/ 	.word	0x00000008
.L_137:


//--------------------- .nv.callgraph             --------------------------
	.section	.nv.callgraph,"",@"SHT_CUDA_CALLGRAPH"
	.align	4
	.sectionentsize	8
	.align		4
        /*0000*/ 	.word	0x00000000
	.align		4
        /*0004*/ 	.word	0xffffffff
	.align		4
        /*0008*/ 	.word	0x00000000
	.align		4
        /*000c*/ 	.word	0xfffffffe
	.align		4
        /*0010*/ 	.word	0x00000000
	.align		4
        /*0014*/ 	.word	0xfffffffd
	.align		4
        /*0018*/ 	.word	0x00000000
	.align		4
        /*001c*/ 	.word	0xfffffffc


//--------------------- .text._Z7softmaxPfS_i     --------------------------
	.section	.text._Z7softmaxPfS_i,"ax",@progbits
	.align	128
        .global         _Z7softmaxPfS_i
        .type           _Z7softmaxPfS_i,@function
        .size           _Z7softmaxPfS_i,(.L_x_65 - _Z7softmaxPfS_i)
        .other          _Z7softmaxPfS_i,@"STO_CUDA_ENTRY STV_DEFAULT"
_Z7softmaxPfS_i:
.text._Z7softmaxPfS_i:
[----:B------:R-:W-:Y:S01]  /*0000*/  LDC R1, c[0x0][0x37c] ;  /* 0x0000df00ff017b82 */ /* 0x000fe20000000800 */
[----:B------:R-:W0:Y:S07]  /*0010*/  S2R R9, SR_TID.X ;  /* 0x0000000000097919 */ /* 0x000e2e0000002100 */
[----:B------:R-:W0:Y:S01]  /*0020*/  S2UR UR4, SR_CTAID.X ;  /* 0x00000000000479c3 */ /* 0x000e220000002500 */
[----:B------:R-:W1:Y:S01]  /*0030*/  LDCU UR12, c[0x0][0x390] ;  /* 0x00007200ff0c77ac */ /* 0x000e620008000800 */
[----:B------:R-:W-:Y:S01]  /*0040*/  BSSY.RECONVERGENT B0, `(.L_x_0) ;  /* 0x0000016000007945 */ /* 0x000fe20003800200 */
[----:B------:R-:W2:Y:S05]  /*0050*/  LDCU.64 UR10, c[0x0][0x358] ;  /* 0x00006b00ff0a77ac */ /* 0x000eaa0008000a00 */
[----:B------:R-:W0:Y:S02]  /*0060*/  LDC R0, c[0x0][0x360] ;  /* 0x0000d800ff007b82 */ /* 0x000e240000000800 */
[----:B0-----:R-:W-:-:S05]  /*0070*/  IMAD R0, R0, UR4, R9 ;  /* 0x0000000400007c24 */ /* 0x001fca000f8e0209 */
[----:B-1----:R-:W-:-:S13]  /*0080*/  ISETP.GE.AND P0, PT, R0, UR12, PT ;  /* 0x0000000c00007c0c */ /* 0x002fda000bf06270 */
[----:B--2---:R-:W-:Y:S05]  /*0090*/  @P0 BRA `(.L_x_1) ;  /* 0x0000000000400947 */ /* 0x004fea0003800000 */
[----:B------:R-:W0:Y:S02]  /*00a0*/  LDC.64 R2, c[0x0][0x380] ;  /* 0x0000e000ff027b82 */ /* 0x000e240000000a00 */
[----:B0-----:R-:W-:-:S06]  /*00b0*/  IMAD.WIDE R2, R0, 0x4, R2 ;  /* 0x0000000400027825 */ /* 0x001fcc00078e0202 */
[----:B------:R-:W2:Y:S01]  /*00c0*/  LDG.E R2, desc[UR10][R2.64] ;  /* 0x0000000a02027981 */ /* 0x000ea2000c1e1900 */
[----:B------:R-:W-:Y:S02]  /*00d0*/  HFMA2 R5, -RZ, RZ, 0.96630859375, -0.0022525787353515625 ;  /* 0x3bbb989dff057431 */ /* 0x000fe400000001ff */
[----:B------:R-:W-:-:S03]  /*00e0*/  IMAD.MOV.U32 R7, RZ, RZ, 0x437c0000 ;  /* 0x437c0000ff077424 */ /* 0x000fc600078e00ff */
[----:B--2---:R-:W-:-:S04]  /*00f0*/  FFMA.SAT R4, R2, R5, 0.5 ;  /* 0x3f00000002047423 */ /* 0x004fc80000002005 */
[----:B------:R-:W-:Y:S02]  /*0100*/  FFMA.RM R6, R4, R7, 12582913 ;  /* 0x4b40000104067423 */ /* 0x000fe40000004007 */
[----:B------:R-:W0:Y:S02]  /*0110*/  LDC.64 R4, c[0x0][0x388] ;  /* 0x0000e200ff047b82 */ /* 0x000e240000000a00 */
[C---:B------:R-:W-:Y:S01]  /*0120*/  FADD R7, R6.reuse, -12583039 ;  /* 0xcb40007f06077421 */ /* 0x040fe20000000000 */
[----:B------:R-:W-:-:S03]  /*0130*/  SHF.L.U32 R6, R6, 0x17, RZ ;  /* 0x0000001706067819 */ /* 0x000fc600000006ff */
[----:B------:R-:W-:-:S04]  /*0140*/  FFMA R7, R2, 1.4426950216293334961, -R7 ;  /* 0x3fb8aa3b02077823 */ /* 0x000fc80000000807 */
[----:B------:R-:W-:-:S06]  /*0150*/  FFMA R7, R2, 1.925963033500011079e-08, R7 ;  /* 0x32a5706002077823 */ /* 0x000fcc0000000007 */
[----:B------:R-:W1:Y:S01]  /*0160*/  MUFU.EX2 R7, R7 ;  /* 0x0000000700077308 */ /* 0x000e620000000800 */
[----:B0-----:R-:W-:-:S04]  /*0170*/  IMAD.WIDE R2, R0, 0x4, R4 ;  /* 0x0000000400027825 */ /* 0x001fc800078e0204 */
[----:B-1----:R-:W-:-:S05]  /*0180*/  FMUL R5, R6, R7 ;  /* 0x0000000706057220 */ /* 0x002fca0000400000 */
[----:B------:R0:W-:Y:S02]  /*0190*/  STG.E desc[UR10][R2.64], R5 ;  /* 0x0000000502007986 */ /* 0x0001e4000c10190a */
.L_x_1:
[----:B------:R-:W-:Y:S05]  /*01a0*/  BSYNC.RECONVERGENT B0 ;  /* 0x0000000000007941 */ /* 0x000fea0003800200 */
.L_x_0:
[----:B------:R-:W-:Y:S01]  /*01b0*/  BAR.SYNC.DEFER_BLOCKING 0x0 ;  /* 0x0000000000007b1d */ /* 0x000fe20000010000 */
[----:B------:R-:W-:-:S05]  /*01c0*/  ISETP.NE.AND P0, PT, R9, RZ, PT ;  /* 0x000000ff0900720c */ /* 0x000fca0003f05270 */
[----:B------:R-:W-:Y:S08]  /*01d0*/  BSSY.RECONVERGENT B0, `(.L_x_2) ;  /* 0x0000071000007945 */ /* 0x000ff00003800200 */
[----:B------:R-:W-:Y:S05]  /*01e0*/  @P0 BRA `(.L_x_3) ;  /* 0x0000000400bc0947 */ /* 0x000fea0003800000 */
[----:B------:R-:W1:Y:S01]  /*01f0*/  S2UR UR5, SR_CgaCtaId ;  /* 0x00000000000579c3 */ /* 0x000e620000008800 */
[----:B------:R-:W-:Y:S01]  /*0200*/  UMOV UR4, 0x400 ;  /* 0x0000040000047882 */ /* 0x000fe20000000000 */
[----:B------:R-:W-:Y:S02]  /*0210*/  UISETP.GE.AND UP0, UPT, UR12, 0x1, UPT ;  /* 0x000000010c00788c */ /* 0x000fe4000bf06270 */
[----:B-1----:R-:W-:-:S09]  /*0220*/  ULEA UR4, UR5, UR4, 0x18 ;  /* 0x0000000405047291 */ /* 0x002fd2000f8ec0ff */
[----:B------:R-:W-:Y:S01]  /*0230*/  STS [UR4], RZ ;  /* 0x000000ffff007988 */ /* 0x000fe20008000804 */
[----:B------:R-:W-:Y:S05]  /*0240*/  BRA.U !UP0, `(.L_x_3) ;  /* 0x0000000508a47547 */ /* 0x000fea000b800000 */
[----:B------:R-:W-:Y:S01]  /*0250*/  UISETP.GE.U32.AND UP1, UPT, UR12, 0x10, UPT ;  /* 0x000000100c00788c */ /* 0x000fe2000bf26070 */
[----:B0-----:R-:W-:Y:S01]  /*0260*/  CS2R R4, SRZ ;  /* 0x0000000000047805 */ /* 0x001fe2000001ff00 */
[----:B------:R-:W-:-:S04]  /*0270*/  ULOP3.LUT UR8, UR12, 0xf, URZ, 0xc0, !UPT ;  /* 0x0000000f0c087892 */ /* 0x000fc8000f8ec0ff */
[----:B------:R-:W-:-:S03]  /*0280*/  UISETP.NE.AND UP0, UPT, UR8, URZ, UPT ;  /* 0x000000ff0800728c */ /* 0x000fc6000bf05270 */
[----:B------:R-:W-:Y:S08]  /*0290*/  BRA.U !UP1, `(.L_x_4) ;  /* 0x0000000109b87547 */ /* 0x000ff0000b800000 */
[----:B------:R-:W0:Y:S01]  /*02a0*/  LDCU.64 UR6, c[0x0][0x388] ;  /* 0x00007100ff0677ac */ /* 0x000e220008000a00 */
[----:B------:R-:W-:Y:S01]  /*02b0*/  IMAD.MOV.U32 R4, RZ, RZ, RZ ;  /* 0x000000ffff047224 */ /* 0x000fe200078e00ff */
[----:B------:R-:W-:-:S06]  /*02c0*/  ULOP3.LUT UR9, UR12, 0x7ffffff0, URZ, 0xc0, !UPT ;  /* 0x7ffffff00c097892 */ /* 0x000fcc000f8ec0ff */
[----:B------:R-:W-:Y:S01]  /*02d0*/  MOV R5, UR9 ;  /* 0x0000000900057c02 */ /* 0x000fe20008000f00 */
[----:B0-----:R-:W-:-:S04]  /*02e0*/  UIADD3 UR5, UP1, UPT, UR6, 0x20, URZ ;  /* 0x0000002006057890 */ /* 0x001fc8000ff3e0ff */
[----:B------:R-:W-:Y:S02]  /*02f0*/  UIADD3.X UR6, UPT, UPT, URZ, UR7, URZ, UP1, !UPT ;  /* 0x00000007ff067290 */ /* 0x000fe40008ffe4ff */
[----:B------:R-:W-:Y:S01]  /*0300*/  IMAD.U32 R2, RZ, RZ, UR5 ;  /* 0x00000005ff027e24 */ /* 0x000fe2000f8e00ff */
[----:B------:R-:W-:-:S03]  /*0310*/  UIADD3 UR7, UPT, UPT, -UR9, URZ, URZ ;  /* 0x000000ff09077290 */ /* 0x000fc6000fffe1ff */
[----:B------:R-:W-:-:S09]  /*0320*/  MOV R3, UR6 ;  /* 0x0000000600037c02 */ /* 0x000fd20008000f00 */
.L_x_5:
[----:B------:R-:W2:Y:S04]  /*0330*/  LDG.E R13, desc[UR10][R2.64+-0x20] ;  /* 0xffffe00a020d7981 */ /* 0x000ea8000c1e1900 */
[----:B------:R-:W3:Y:S04]  /*0340*/  LDG.E R14, desc[UR10][R2.64+-0x1c] ;  /* 0xffffe40a020e7981 */ /* 0x000ee8000c1e1900 */
[----:B------:R-:W4:Y:S04]  /*0350*/  LDG.E R16, desc[UR10][R2.64+-0x18] ;  /* 0xffffe80a02107981 */ /* 0x000f28000c1e1900 */
[----:B------:R-:W5:Y:S04]  /*0360*/  LDG.E R18, desc[UR10][R2.64+-0x14] ;  /* 0xffffec0a02127981 */ /* 0x000f68000c1e1900 */
        /* <DEDUP_REMOVED lines=11> */
[----:B------:R0:W5:Y:S01]  /*0420*/  LDG.E R6, desc[UR10][R2.64+0x1c] ;  /* 0x00001c0a02067981 */ /* 0x000162000c1e1900 */
[----:B------:R-:W-:-:S04]  /*0430*/  UIADD3 UR7, UPT, UPT, UR7, 0x10, URZ ;  /* 0x0000001007077890 */ /* 0x000fc8000fffe0ff */
[----:B------:R-:W-:Y:S01]  /*0440*/  UISETP.NE.AND UP1, UPT, UR7, URZ, UPT ;  /* 0x000000ff0700728c */ /* 0x000fe2000bf25270 */
[----:B0-----:R-:W-:-:S05]  /*0450*/  IADD3 R2, P0, PT, R2, 0x40, RZ ;  /* 0x0000004002027810 */ /* 0x001fca0007f1e0ff */
[----:B------:R-:W-:Y:S02]  /*0460*/  IMAD.X R3, RZ, RZ, R3, P0 ;  /* 0x000000ffff037224 */ /* 0x000fe400000e0603 */
[----:B--2---:R-:W-:-:S04]  /*0470*/  FADD R13, R13, R4 ;  /* 0x000000040d0d7221 */ /* 0x004fc80000000000 */
[----:B---3--:R-:W-:-:S04]  /*0480*/  FADD R13, R13, R14 ;  /* 0x0000000e0d0d7221 */ /* 0x008fc80000000000 */
[----:B----4-:R-:W-:-:S04]  /*0490*/  FADD R13, R13, R16 ;  /* 0x000000100d0d7221 */ /* 0x010fc80000000000 */
[----:B-----5:R-:W-:-:S04]  /*04a0*/  FADD R13, R13, R18 ;  /* 0x000000120d0d7221 */ /* 0x020fc80000000000 */
[----:B------:R-:W-:-:S04]  /*04b0*/  FADD R13, R13, R20 ;  /* 0x000000140d0d7221 */ /* 0x000fc80000000000 */
        /* <DEDUP_REMOVED lines=10> */
[----:B------:R-:W-:Y:S01]  /*0560*/  FADD R4, R7, R6 ;  /* 0x0000000607047221 */ /* 0x000fe20000000000 */
[----:B------:R-:W-:Y:S06]  /*0570*/  BRA.U UP1, `(.L_x_5) ;  /* 0xfffffffd016c7547 */ /* 0x000fec000b83ffff */
.L_x_4:
[----:B------:R-:W-:Y:S05]  /*0580*/  BRA.U !UP0, `(.L_x_6) ;  /* 0x0000000108d07547 */ /* 0x000fea000b800000 */
[----:B------:R-:W-:Y:S02]  /*0590*/  UISETP.GE.U32.AND UP0, UPT, UR8, 0x8, UPT ;  /* 0x000000080800788c */ /* 0x000fe4000bf06070 */
[----:B------:R-:W-:-:S04]  /*05a0*/  ULOP3.LUT UR6, UR12, 0x7, URZ, 0xc0, !UPT ;  /* 0x000000070c067892 */ /* 0x000fc8000f8ec0ff */
[----:B------:R-:W-:-:S03]  /*05b0*/  UISETP.NE.AND UP1, UPT, UR6, URZ, UPT ;  /* 0x000000ff0600728c */ /* 0x000fc6000bf25270 */
[----:B------:R-:W-:Y:S08]  /*05c0*/  BRA.U !UP0, `(.L_x_7) ;  /* 0x00000001084c7547 */ /* 0x000ff0000b800000 */
[----:B------:R-:W0:Y:S02]  /*05d0*/  LDC.64 R2, c[0x0][0x388] ;  /* 0x0000e200ff027b82 */ /* 0x000e240000000a00 */
[----:B0-----:R-:W-:-:S05]  /*05e0*/  IMAD.WIDE.U32 R2, R5, 0x4, R2 ;  /* 0x0000000405027825 */ /* 0x001fca00078e0002 */
[----:B------:R-:W2:Y:S04]  /*05f0*/  LDG.E R7, desc[UR10][R2.64] ;  /* 0x0000000a02077981 */ /* 0x000ea8000c1e1900 */
[----:B------:R-:W3:Y:S04]  /*0600*/  LDG.E R6, desc[UR10][R2.64+0x4] ;  /* 0x0000040a02067981 */ /* 0x000ee8000c1e1900 */
[----:B------:R-:W4:Y:S04]  /*0610*/  LDG.E R9, desc[UR10][R2.64+0x8] ;  /* 0x0000080a02097981 */ /* 0x000f28000c1e1900 */
[----:B------:R-:W5:Y:S04]  /*0620*/  LDG.E R11, desc[UR10][R2.64+0xc] ;  /* 0x00000c0a020b7981 */ /* 0x000f68000c1e1900 */
[----:B------:R-:W5:Y:S04]  /*0630*/  LDG.E R13, desc[UR10][R2.64+0x10] ;  /* 0x0000100a020d7981 */ /* 0x000f68000c1e1900 */
[----:B------:R-:W5:Y:S04]  /*0640*/  LDG.E R15, desc[UR10][R2.64+0x14] ;  /* 0x0000140a020f7981 */ /* 0x000f68000c1e1900 */
[----:B------:R-:W5:Y:S04]  /*0650*/  LDG.E R17, desc[UR10][R2.64+0x18] ;  /* 0x0000180a02117981 */ /* 0x000f68000c1e1900 */
[----:B------:R-:W5:Y:S01]  /*0660*/  LDG.E R19, desc[UR10][R2.64+0x1c] ;  /* 0x00001c0a02137981 */ /* 0x000f62000c1e1900 */
[----:B------:R-:W-:Y:S01]  /*0670*/  IADD3 R5, PT, PT, R5, 0x8, RZ ;  /* 0x0000000805057810 */ /* 0x000fe20007ffe0ff */
[----:B--2---:R-:W-:-:S04]  /*0680*/  FADD R7, R4, R7 ;  /* 0x0000000704077221 */ /* 0x004fc80000000000 */
[----:B---3--:R-:W-:-:S04]  /*0690*/  FADD R6, R7, R6 ;  /* 0x0000000607067221 */ /* 0x008fc80000000000 */
[----:B----4-:R-:W-:-:S04]  /*06a0*/  FADD R6, R6, R9 ;  /* 0x0000000906067221 */ /* 0x010fc80000000000 */
[----:B-----5:R-:W-:-:S04]  /*06b0*/  FADD R6, R6, R11 ;  /* 0x0000000b06067221 */ /* 0x020fc80000000000 */
[----:B------:R-:W-:-:S04]  /*06c0*/  FADD R6, R6, R13 ;  /* 0x0000000d06067221 */ /* 0x000fc80000000000 */
[----:B------:R-:W-:-:S04]  /*06d0*/  FADD R6, R6, R15 ;  /* 0x0000000f06067221 */ /* 0x000fc80000000000 */
[----:B------:R-:W-:-:S04]  /*06e0*/  FADD R6, R6, R17 ;  /* 0x0000001106067221 */ /* 0x000fc80000000000 */
[----:B------:R-:W-:-:S07]  /*06f0*/  FADD R4, R6, R19 ;  /* 0x0000001306047221 */ /* 0x000fce0000000000 */
.L_x_7:
        /* <DEDUP_REMOVED lines=10> */
[----:B------:R-:W5:Y:S01]  /*07a0*/  LDG.E R11, desc[UR10][R2.64+0xc] ;  /* 0x00000c0a020b7981 */ /* 0x000f62000c1e1900 */
[----:B------:R-:W-:-:S02]  /*07b0*/  VIADD R5, R5, 0x4 ;  /* 0x0000000405057836 */ /* 0x000fc40000000000 */
[----:B--2---:R-:W-:-:S04]  /*07c0*/  FADD R7, R4, R7 ;  /* 0x0000000704077221 */ /* 0x004fc80000000000 */
[----:B---3--:R-:W-:-:S04]  /*07d0*/  FADD R6, R7, R6 ;  /* 0x0000000607067221 */ /* 0x008fc80000000000 */
[----:B----4-:R-:W-:-:S04]  /*07e0*/  FADD R6, R6, R9 ;  /* 0x0000000906067221 */ /* 0x010fc80000000000 */
[----:B-----5:R-:W-:-:S07]  /*07f0*/  FADD R4, R6, R11 ;  /* 0x0000000b06047221 */ /* 0x020fce0000000000 */
.L_x_8:
[----:B------:R-:W-:Y:S05]  /*0800*/  BRA.U !UP1, `(.L_x_6) ;  /* 0x0000000109307547 */ /* 0x000fea000b800000 */
[----:B------:R-:W0:Y:S01]  /*0810*/  LDC.64 R2, c[0x0][0x388] ;  /* 0x0000e200ff027b82 */ /* 0x000e220000000a00 */
[----:B------:R-:W-:Y:S01]  /*0820*/  UIADD3 UR5, UPT, UPT, -UR5, URZ, URZ ;  /* 0x000000ff05057290 */ /* 0x000fe2000fffe1ff */
[----:B0-----:R-:W-:-:S05]  /*0830*/  IMAD.WIDE.U32 R2, R5, 0x4, R2 ;  /* 0x0000000405027825 */ /* 0x001fca00078e0002 */
[----:B------:R-:W-:-:S07]  /*0840*/  MOV R5, R3 ;  /* 0x0000000300057202 */ /* 0x000fce0000000f00 */
.L_x_9:
[----:B------:R-:W-:-:S06]  /*0850*/  IMAD.MOV.U32 R3, RZ, RZ, R5 ;  /* 0x000000ffff037224 */ /* 0x000fcc00078e0005 */
[----:B------:R0:W2:Y:S01]  /*0860*/  LDG.E R3, desc[UR10][R2.64] ;  /* 0x0000000a02037981 */ /* 0x0000a2000c1e1900 */
[----:B------:R-:W-:-:S04]  /*0870*/  UIADD3 UR5, UPT, UPT, UR5, 0x1, URZ ;  /* 0x0000000105057890 */ /* 0x000fc8000fffe0ff */
[----:B------:R-:W-:Y:S01]  /*0880*/  UISETP.NE.AND UP0, UPT, UR5, URZ, UPT ;  /* 0x000000ff0500728c */ /* 0x000fe2000bf05270 */
[----:B0-----:R-:W-:-:S04]  /*0890*/  IADD3 R2, P0, PT, R2, 0x4, RZ ;  /* 0x0000000402027810 */ /* 0x001fc80007f1e0ff */
[----:B------:R-:W-:Y:S01]  /*08a0*/  IADD3.X R5, PT, PT, RZ, R5, RZ, P0, !PT ;  /* 0x00000005ff057210 */ /* 0x000fe200007fe4ff */
[----:B--2---:R-:W-:-:S03]  /*08b0*/  FADD R4, R3, R4 ;  /* 0x0000000403047221 */ /* 0x004fc60000000000 */
[----:B------:R-:W-:Y:S05]  /*08c0*/  BRA.U UP0, `(.L_x_9) ;  /* 0xfffffffd00e07547 */ /* 0x000fea000b83ffff */
.L_x_6:
[----:B------:R1:W-:Y:S02]  /*08d0*/  STS [UR4], R4 ;  /* 0x00000004ff007988 */ /* 0x0003e40008000804 */
.L_x_3:
[----:B------:R-:W-:Y:S05]  /*08e0*/  BSYNC.RECONVERGENT B0 ;  /* 0x0000000000007941 */ /* 0x000fea0003800200 */
.L_x_2:
[----:B01----:R-:W0:Y:S02]  /*08f0*/  LDC.64 R4, c[0x0][0x388] ;  /* 0x0000e200ff047b82 */ /* 0x003e240000000a00 */
[----:B0-----:R-:W-:-:S06]  /*0900*/  IMAD.WIDE R4, R0, 0x4, R4 ;  /* 0x0000000400047825 */ /* 0x001fcc00078e0204 */
[----:B------:R-:W-:Y:S06]  /*0910*/  BAR.SYNC.DEFER_BLOCKING 0x0 ;  /* 0x0000000000007b1d */ /* 0x000fec0000010000 */
[----:B------:R-:W2:Y:S02]  /*0920*/  LDG.E R0, desc[UR10][R4.64] ;  /* 0x0000000a04007981 */ /* 0x000ea4000c1e1900 */
[----:B------:R-:W0:Y:S01]  /*0930*/  S2UR UR5, SR_CgaCtaId ;  /* 0x00000000000579c3 */ /* 0x000e220000008800 */
[----:B------:R-:W-:Y:S01]  /*0940*/  UMOV UR4, 0x400 ;  /* 0x0000040000047882 */ /* 0x000fe20000000000 */
[----:B------:R-:W-:Y:S01]  /*0950*/  BSSY.RECONVERGENT B0, `(.L_x_10) ;  /* 0x000000e000007945 */ /* 0x000fe20003800200 */
[----:B0-----:R-:W-:-:S09]  /*0960*/  ULEA UR4, UR5, UR4, 0x18 ;  /* 0x0000000405047291 */ /* 0x001fd2000f8ec0ff */
[----:B------:R-:W0:Y:S02]  /*0970*/  LDS R3, [UR4] ;  /* 0x00000004ff037984 */ /* 0x000e240008000800 */
[----:B0-----:R-:W0:Y:S02]  /*0980*/  MUFU.RCP R2, R3 ;  /* 0x0000000300027308 */ /* 0x001e240000001000 */
[----:B0-----:R-:W-:-:S04]  /*0990*/  FFMA R7, -R3, R2, 1 ;  /* 0x3f80000003077423 */ /* 0x001fc80000000102 */
[----:B------:R-:W-:Y:S02]  /*09a0*/  FFMA R7, R2, R7, R2 ;  /* 0x0000000702077223 */ /* 0x000fe40000000002 */
[----:B--2---:R-:W0:Y:S02]  /*09b0*/  FCHK P0, R0, R3 ;  /* 0x0000000300007302 */ /* 0x004e240000000000 */
[----:B------:R-:W-:-:S04]  /*09c0*/  FFMA R2, R0, R7, RZ ;  /* 0x0000000700027223 */ /* 0x000fc800000000ff */
[----:B------:R-:W-:-:S04]  /*09d0*/  FFMA R6, -R3, R2, R0 ;  /* 0x0000000203067223 */ /* 0x000fc80000000100 */
[----:B------:R-:W-:Y:S01]  /*09e0*/  FFMA R7, R7, R6, R2 ;  /* 0x0000000607077223 */ /* 0x000fe20000000002 */
[----:B0-----:R-:W-:Y:S06]  /*09f0*/  @!P0 BRA `(.L_x_11) ;  /* 0x00000000000c8947 */ /* 0x001fec0003800000 */
[----:B------:R-:W-:-:S07]  /*0a00*/  MOV R2, 0xa20 ;  /* 0x00000a2000027802 */ /* 0x000fce0000000f00 */
[----:B------:R-:W-:Y:S05]  /*0a10*/  CALL.REL.NOINC `($__internal_0_$__cuda_sm3x_div_rn_noftz_f32_slowpath) ;  /* 0x0000000000107944 */ /* 0x000fea0003c00000 */
[----:B------:R-:W-:-:S07]  /*0a20*/  MOV R7, R0 ;  /* 0x0000000000077202 */ /* 0x000fce0000000f00 */
.L_x_11:
[----:B------:R-:W-:Y:S05]  /*0a30*/  BSYNC.RECONVERGENT B0 ;  /* 0x0000000000007941 */ /* 0x000fea0003800200 */
.L_x_10:
[----:B------:R-:W-:Y:S01]  /*0a40*/  STG.E desc[UR10][R4.64], R7 ;  /* 0x0000000704007986 */ /* 0x000fe2000c10190a */
[----:B------:R-:W-:Y:S05]  /*0a50*/  EXIT ;  /* 0x000000000000794d */ /* 0x000fea0003800000 */
        .weak           $__internal_0_$__cuda_sm3x_div_rn_noftz_f32_slowpath
        .type           $__internal_0_$__cuda_sm3x_div_rn_noftz_f32_slowpath,@function
        .size           $__internal_0_$__cuda_sm3x_div_rn_noftz_f32_slowpath,(.L_x_65 - $__internal_0_$__cuda_sm3x_div_rn_noftz_f32_slowpath)
$__internal_0_$__cuda_sm3x_div_rn_noftz_f32_slowpath:
[--C-:B------:R-:W-:Y:S01]  /*0a60*/  SHF.R.U32.HI R7, RZ, 0x17, R3.reuse ;  /* 0x00000017ff077819 */ /* 0x100fe20000011603 */
[----:B------:R-:W-:Y:S01]  /*0a70*/  BSSY.RECONVERGENT B1, `(.L_x_12) ;  /* 0x0000064000017945 */ /* 0x000fe20003800200 */
[----:B------:R-:W-:Y:S01]  /*0a80*/  SHF.R.U32.HI R6, RZ, 0x17, R0 ;  /* 0x00000017ff067819 */ /* 0x000fe20000011600 */
[----:B------:R-:W-:Y:S01]  /*0a90*/  IMAD.MOV.U32 R9, RZ, RZ, R3 ;  /* 0x000000ffff097224 */ /* 0x000fe200078e0003 */
[----:B------:R-:W-:Y:S02]  /*0aa0*/  LOP3.LUT R7, R7, 0xff, RZ, 0xc0, !PT ;  /* 0x000000ff07077812 */ /* 0x000fe400078ec0ff */
[----:B------:R-:W-:Y:S02]  /*0ab0*/  LOP3.LUT R6, R6, 0xff, RZ, 0xc0, !PT ;  /* 0x000000ff06067812 */ /* 0x000fe400078ec0ff */
[----:B------:R-:W-:Y:S01]  /*0ac0*/  MOV R8, R0 ;  /* 0x0000000000087202 */ /* 0x000fe20000000f00 */
[----:B------:R-:W-:Y:S01]  /*0ad0*/  VIADD R12, R7, 0xffffffff ;  /* 0xffffffff070c7836 */ /* 0x000fe20000000000 */
[----:B------:R-:W-:-:S04]  /*0ae0*/  IADD3 R11, PT, PT, R6, -0x1, RZ ;  /* 0xffffffff060b7810 */ /* 0x000fc80007ffe0ff */
[----:B------:R-:W-:-:S04]  /*0af0*/  ISETP.GT.U32.AND P0, PT, R12, 0xfd, PT ;  /* 0x000000fd0c00780c */ /* 0x000fc80003f04070 */
[----:B------:R-:W-:-:S13]  /*0b00*/  ISETP.GT.U32.OR P0, PT, R11, 0xfd, P0 ;  /* 0x000000fd0b00780c */ /* 0x000fda0000704470 */
[----:B------:R-:W-:Y:S01]  /*0b10*/  @!P0 MOV R10, RZ ;  /* 0x000000ff000a8202 */ /* 0x000fe20000000f00 */
[----:B------:R-:W-:Y:S06]  /*0b20*/  @!P0 BRA `(.L_x_13) ;  /* 0x00000000005c8947 */ /* 0x000fec0003800000 */
[----:B------:R-:W-:Y:S02]  /*0b30*/  FSETP.GTU.FTZ.AND P0, PT, |R0|, +INF , PT ;  /* 0x7f8000000000780b */ /* 0x000fe40003f1c200 */
[----:B------:R-:W-:-:S04]  /*0b40*/  FSETP.GTU.FTZ.AND P1, PT, |R3|, +INF , PT ;  /* 0x7f8000000300780b */ /* 0x000fc80003f3c200 */
[----:B------:R-:W-:-:S13]  /*0b50*/  PLOP3.LUT P0, PT, P0, P1, PT, 0xf8, 0x8f ;  /* 0x00000000008f781c */ /* 0x000fda0000703f70 */
[----:B------:R-:W-:Y:S05]  /*0b60*/  @P0 BRA `(.L_x_14) ;  /* 0x00000004004c0947 */ /* 0x000fea0003800000 */
[----:B------:R-:W-:-:S13]  /*0b70*/  LOP3.LUT P0, RZ, R9, 0x7fffffff, R8, 0xc8, !PT ;  /* 0x7fffffff09ff7812 */ /* 0x000fda000780c808 */
[----:B------:R-:W-:Y:S05]  /*0b80*/  @!P0 BRA `(.L_x_15) ;  /* 0x00000004003c8947 */ /* 0x000fea0003800000 */
[C---:B------:R-:W-:Y:S02]  /*0b90*/  FSETP.NEU.FTZ.AND P2, PT, |R0|.reuse, +INF , PT ;  /* 0x7f8000000000780b */ /* 0x040fe40003f5d200 */
[----:B------:R-:W-:Y:S02]  /*0ba0*/  FSETP.NEU.FTZ.AND P1, PT, |R3|, +INF , PT ;  /* 0x7f8000000300780b */ /* 0x000fe40003f3d200 */
[----:B------:R-:W-:-:S11]  /*0bb0*/  FSETP.NEU.FTZ.AND P0, PT, |R0|, +INF , PT ;  /* 0x7f8000000000780b */ /* 0x000fd60003f1d200 */
[----:B------:R-:W-:Y:S05]  /*0bc0*/  @!P1 BRA !P2, `(.L_x_15) ;  /* 0x00000004002c9947 */ /* 0x000fea0005000000 */
[----:B------:R-:W-:-:S04]  /*0bd0*/  LOP3.LUT P2, RZ, R8, 0x7fffffff, RZ, 0xc0, !PT ;  /* 0x7fffffff08ff7812 */ /* 0x000fc8000784c0ff */
[----:B------:R-:W-:-:S13]  /*0be0*/  PLOP3.LUT P1, PT, P1, P2, PT, 0x2f, 0xf2 ;  /* 0x0000000000f2781c */ /* 0x000fda0000f24577 */
[----:B------:R-:W-:Y:S05]  /*0bf0*/  @P1 BRA `(.L_x_16) ;  /* 0x0000000400181947 */ /* 0x000fea0003800000 */
[----:B------:R-:W-:-:S04]  /*0c00*/  LOP3.LUT P1, RZ, R9, 0x7fffffff, RZ, 0xc0, !PT ;  /* 0x7fffffff09ff7812 */ /* 0x000fc8000782c0ff */
[----:B------:R-:W-:-:S13]  /*0c10*/  PLOP3.LUT P0, PT, P0, P1, PT, 0x2f, 0xf2 ;  /* 0x0000000000f2781c */ /* 0x000fda0000702577 */
[----:B------:R-:W-:Y:S05]  /*0c20*/  @P0 BRA `(.L_x_17) ;  /* 0x0000000400000947 */ /* 0x000fea0003800000 */
[----:B------:R-:W-:Y:S02]  /*0c30*/  ISETP.GE.AND P0, PT, R11, RZ, PT ;  /* 0x000000ff0b00720c */ /* 0x000fe40003f06270 */
[----:B------:R-:W-:-:S11]  /*0c40*/  ISETP.GE.AND P1, PT, R12, RZ, PT ;  /* 0x000000ff0c00720c */ /* 0x000fd60003f26270 */
[----:B------:R-:W-:Y:S01]  /*0c50*/  @P0 MOV R10, RZ ;  /* 0x000000ff000a0202 */ /* 0x000fe20000000f00 */
[----:B------:R-:W-:Y:S02]  /*0c60*/  @!P0 IMAD.MOV.U32 R10, RZ, RZ, -0x40 ;  /* 0xffffffc0ff0a8424 */ /* 0x000fe400078e00ff */
[----:B------:R-:W-:Y:S01]  /*0c70*/  @!P0 FFMA R8, R0, 1.84467440737095516160e+19, RZ ;  /* 0x5f80000000088823 */ /* 0x000fe200000000ff */
[----:B------:R-:W-:Y:S02]  /*0c80*/  @!P1 FFMA R9, R3, 1.84467440737095516160e+19, RZ ;  /* 0x5f80000003099823 */ /* 0x000fe400000000ff */
[----:B------:R-:W-:-:S07]  /*0c90*/  @!P1 IADD3 R10, PT, PT, R10, 0x40, RZ ;  /* 0x000000400a0a9810 */ /* 0x000fce0007ffe0ff */
.L_x_13:
[----:B------:R-:W-:Y:S01]  /*0ca0*/  LEA R0, R7, 0xc0800000, 0x17 ;  /* 0xc080000007007811 */ /* 0x000fe200078eb8ff */
[----:B------:R-:W-:Y:S01]  /*0cb0*/  VIADD R6, R6, 0xffffff81 ;  /* 0xffffff8106067836 */ /* 0x000fe20000000000 */
[----:B------:R-:W-:Y:S02]  /*0cc0*/  BSSY.RECONVERGENT B2, `(.L_x_18) ;  /* 0x0000035000027945 */ /* 0x000fe40003800200 */
[----:B------:R-:W-:Y:S01]  /*0cd0*/  IADD3 R9, PT, PT, -R0, R9, RZ ;  /* 0x0000000900097210 */ /* 0x000fe20007ffe1ff */
[C---:B------:R-:W-:Y:S01]  /*0ce0*/  IMAD R0, R6.reuse, -0x800000, R8 ;  /* 0xff80000006007824 */ /* 0x040fe200078e0208 */
[----:B------:R-:W-:Y:S02]  /*0cf0*/  IADD3 R7, PT, PT, R6, 0x7f, -R7 ;  /* 0x0000007f06077810 */ /* 0x000fe40007ffe807 */
[----:B------:R-:W0:Y:S01]  /*0d00*/  MUFU.RCP R3, R9 ;  /* 0x0000000900037308 */ /* 0x000e220000001000 */
[----:B------:R-:W-:Y:S01]  /*0d10*/  FADD.FTZ R11, -R9, -RZ ;  /* 0x800000ff090b7221 */ /* 0x000fe20000010100 */
[----:B------:R-:W-:-:S03]  /*0d20*/  IADD3 R7, PT, PT, R7, R10, RZ ;  /* 0x0000000a07077210 */ /* 0x000fc60007ffe0ff */
[----:B0-----:R-:W-:-:S04]  /*0d30*/  FFMA R12, R3, R11, 1 ;  /* 0x3f800000030c7423 */ /* 0x001fc8000000000b */
[----:B------:R-:W-:-:S04]  /*0d40*/  FFMA R12, R3, R12, R3 ;  /* 0x0000000c030c7223 */ /* 0x000fc80000000003 */
[----:B------:R-:W-:-:S04]  /*0d50*/  FFMA R3, R0, R12, RZ ;  /* 0x0000000c00037223 */ /* 0x000fc800000000ff */
[----:B------:R-:W-:-:S04]  /*0d60*/  FFMA R8, R11, R3, R0 ;  /* 0x000000030b087223 */ /* 0x000fc80000000000 */
[----:B------:R-:W-:-:S04]  /*0d70*/  FFMA R13, R12, R8, R3 ;  /* 0x000000080c0d7223 */ /* 0x000fc80000000003 */
[----:B------:R-:W-:-:S04]  /*0d80*/  FFMA R8, R11, R13, R0 ;  /* 0x0000000d0b087223 */ /* 0x000fc80000000000 */
[----:B------:R-:W-:-:S05]  /*0d90*/  FFMA R0, R12, R8, R13 ;  /* 0x000000080c007223 */ /* 0x000fca000000000d */
[----:B------:R-:W-:-:S04]  /*0da0*/  SHF.R.U32.HI R3, RZ, 0x17, R0 ;  /* 0x00000017ff037819 */ /* 0x000fc80000011600 */
[----:B------:R-:W-:-:S04]  /*0db0*/  LOP3.LUT R3, R3, 0xff, RZ, 0xc0, !PT ;  /* 0x000000ff03037812 */ /* 0x000fc800078ec0ff */
[----:B------:R-:W-:-:S05]  /*0dc0*/  IADD3 R9, PT, PT, R3, R7, RZ ;  /* 0x0000000703097210 */ /* 0x000fca0007ffe0ff */
[----:B------:R-:W-:-:S05]  /*0dd0*/  VIADD R3, R9, 0xffffffff ;  /* 0xffffffff09037836 */ /* 0x000fca0000000000 */
[----:B------:R-:W-:-:S13]  /*0de0*/  ISETP.GE.U32.AND P0, PT, R3, 0xfe, PT ;  /* 0x000000fe0300780c */ /* 0x000fda0003f06070 */
[----:B------:R-:W-:Y:S05]  /*0df0*/  @!P0 BRA `(.L_x_19) ;  /* 0x0000000000808947 */ /* 0x000fea0003800000 */
[----:B------:R-:W-:-:S13]  /*0e00*/  ISETP.GT.AND P0, PT, R9, 0xfe, PT ;  /* 0x000000fe0900780c */ /* 0x000fda0003f04270 */
[----:B------:R-:W-:Y:S05]  /*0e10*/  @P0 BRA `(.L_x_20) ;  /* 0x00000000006c0947 */ /* 0x000fea0003800000 */
[----:B------:R-:W-:-:S13]  /*0e20*/  ISETP.GE.AND P0, PT, R9, 0x1, PT ;  /* 0x000000010900780c */ /* 0x000fda0003f06270 */
[----:B------:R-:W-:Y:S05]  /*0e30*/  @P0 BRA `(.L_x_21) ;  /* 0x0000000000740947 */ /* 0x000fea0003800000 */
[----:B------:R-:W-:Y:S02]  /*0e40*/  ISETP.GE.AND P0, PT, R9, -0x18, PT ;  /* 0xffffffe80900780c */ /* 0x000fe40003f06270 */
[----:B------:R-:W-:-:S11]  /*0e50*/  LOP3.LUT R0, R0, 0x80000000, RZ, 0xc0, !PT ;  /* 0x8000000000007812 */ /* 0x000fd600078ec0ff */
[----:B------:R-:W-:Y:S05]  /*0e60*/  @!P0 BRA `(.L_x_21) ;  /* 0x0000000000688947 */ /* 0x000fea0003800000 */
[CCC-:B------:R-:W-:Y:S01]  /*0e70*/  FFMA.RZ R3, R12.reuse, R8.reuse, R13.reuse ;  /* 0x000000080c037223 */ /* 0x1c0fe2000000c00d */
[CCC-:B------:R-:W-:Y:S01]  /*0e80*/  FFMA.RM R6, R12.reuse, R8.reuse, R13.reuse ;  /* 0x000000080c067223 */ /* 0x1c0fe2000000400d */
[C---:B------:R-:W-:Y:S02]  /*0e90*/  ISETP.NE.AND P2, PT, R9.reuse, RZ, PT ;  /* 0x000000ff0900720c */ /* 0x040fe40003f45270 */
[----:B------:R-:W-:Y:S02]  /*0ea0*/  ISETP.NE.AND P1, PT, R9, RZ, PT ;  /* 0x000000ff0900720c */ /* 0x000fe40003f25270 */
[----:B------:R-:W-:Y:S01]  /*0eb0*/  LOP3.LUT R7, R3, 0x7fffff, RZ, 0xc0, !PT ;  /* 0x007fffff03077812 */ /* 0x000fe200078ec0ff */
[----:B------:R-:W-:Y:S01]  /*0ec0*/  FFMA.RP R3, R12, R8, R13 ;  /* 0x000000080c037223 */ /* 0x000fe2000000800d */
[----:B------:R-:W-:Y:S02]  /*0ed0*/  IADD3 R8, PT, PT, R9, 0x20, RZ ;  /* 0x0000002009087810 */ /* 0x000fe40007ffe0ff */
[----:B------:R-:W-:-:S02]  /*0ee0*/  LOP3.LUT R7, R7, 0x800000, RZ, 0xfc, !PT ;  /* 0x0080000007077812 */ /* 0x000fc400078efcff */
[----:B------:R-:W-:Y:S02]  /*0ef0*/  IADD3 R9, PT, PT, -R9, RZ, RZ ;  /* 0x000000ff09097210 */ /* 0x000fe40007ffe1ff */
[----:B------:R-:W-:Y:S02]  /*0f00*/  SHF.L.U32 R8, R7, R8, RZ ;  /* 0x0000000807087219 */ /* 0x000fe400000006ff */
[----:B------:R-:W-:Y:S02]  /*0f10*/  FSETP.NEU.FTZ.AND P0, PT, R3, R6, PT ;  /* 0x000000060300720b */ /* 0x000fe40003f1d000 */
[----:B------:R-:W-:Y:S02]  /*0f20*/  SEL R6, R9, RZ, P2 ;  /* 0x000000ff09067207 */ /* 0x000fe40001000000 */
[----:B------:R-:W-:Y:S02]  /*0f30*/  ISETP.NE.AND P1, PT, R8, RZ, P1 ;  /* 0x000000ff0800720c */ /* 0x000fe40000f25270 */
[----:B------:R-:W-:-:S02]  /*0f40*/  SHF.R.U32.HI R6, RZ, R6, R7 ;  /* 0x00000006ff067219 */ /* 0x000fc40000011607 */
[----:B------:R-:W-:Y:S02]  /*0f50*/  PLOP3.LUT P0, PT, P0, P1, PT, 0xf8, 0x8f ;  /* 0x00000000008f781c */ /* 0x000fe40000703f70 */
[----:B------:R-:W-:Y:S02]  /*0f60*/  SHF.R.U32.HI R8, RZ, 0x1, R6 ;  /* 0x00000001ff087819 */ /* 0x000fe40000011606 */
[----:B------:R-:W-:-:S04]  /*0f70*/  SEL R3, RZ, 0x1, !P0 ;  /* 0x00000001ff037807 */ /* 0x000fc80004000000 */
[----:B------:R-:W-:-:S04]  /*0f80*/  LOP3.LUT R3, R3, 0x1, R8, 0xf8, !PT ;  /* 0x0000000103037812 */ /* 0x000fc800078ef808 */
[----:B------:R-:W-:-:S05]  /*0f90*/  LOP3.LUT R3, R3, R6, RZ, 0xc0, !PT ;  /* 0x0000000603037212 */ /* 0x000fca00078ec0ff */
[----:B------:R-:W-:-:S05]  /*0fa0*/  IMAD.IADD R3, R8, 0x1, R3 ;  /* 0x0000000108037824 */ /* 0x000fca00078e0203 */
[----:B------:R-:W-:Y:S01]  /*0fb0*/  LOP3.LUT R0, R3, R0, RZ, 0xfc, !PT ;  /* 0x0000000003007212 */ /* 0x000fe200078efcff */
[----:B------:R-:W-:Y:S06]  /*0fc0*/  BRA `(.L_x_21) ;  /* 0x0000000000107947 */ /* 0x000fec0003800000 */
.L_x_20:
[----:B------:R-:W-:-:S04]  /*0fd0*/  LOP3.LUT R0, R0, 0x80000000, RZ, 0xc0, !PT ;  /* 0x8000000000007812 */ /* 0x000fc800078ec0ff */
[----:B------:R-:W-:Y:S01]  /*0fe0*/  LOP3.LUT R0, R0, 0x7f800000, RZ, 0xfc, !PT ;  /* 0x7f80000000007812 */ /* 0x000fe200078efcff */
[----:B------:R-:W-:Y:S06]  /*0ff0*/  BRA `(.L_x_21) ;  /* 0x0000000000047947 */ /* 0x000fec0003800000 */
.L_x_19:
[----:B------:R-:W-:-:S07]  /*1000*/  LEA R0, R7, R0, 0x17 ;  /* 0x0000000007007211 */ /* 0x000fce00078eb8ff */
.L_x_21:
[----:B------:R-:W-:Y:S05]  /*1010*/  BSYNC.RECONVERGENT B2 ;  /* 0x0000000000027941 */ /* 0x000fea0003800200 */
.L_x_18:
[----:B------:R-:W-:Y:S05]  /*1020*/  BRA `(.L_x_22) ;  /* 0x0000000000207947 */ /* 0x000fea0003800000 */
.L_x_17:
[----:B------:R-:W-:-:S04]  /*1030*/  LOP3.LUT R0, R9, 0x80000000, R8, 0x48, !PT ;  /* 0x8000000009007812 */ /* 0x000fc800078e4808 */
[----:B------:R-:W-:Y:S01]  /*1040*/  LOP3.LUT R0, R0, 0x7f800000, RZ, 0xfc, !PT ;  /* 0x7f80000000007812 */ /* 0x000fe200078efcff */
[----:B------:R-:W-:Y:S06]  /*1050*/  BRA `(.L_x_22) ;  /* 0x0000000000147947 */ /* 0x000fec0003800000 */
.L_x_16:
[----:B------:R-:W-:Y:S01]  /*1060*/  LOP3.LUT R0, R9, 0x80000000, R8, 0x48, !PT ;  /* 0x8000000009007812 */ /* 0x000fe200078e4808 */
[----:B------:R-:W-:Y:S06]  /*1070*/  BRA `(.L_x_22) ;  /* 0x00000000000c7947 */ /* 0x000fec0003800000 */
.L_x_15:
[----:B------:R-:W0:Y:S01]  /*1080*/  MUFU.RSQ R0, -QNAN ;  /* 0xffc0000000007908 */ /* 0x000e220000001400 */
[----:B------:R-:W-:Y:S05]  /*1090*/  BRA `(.L_x_22) ;  /* 0x0000000000047947 */ /* 0x000fea0003800000 */
.L_x_14:
[----:B------:R-:W-:-:S07]  /*10a0*/  FADD.FTZ R0, R0, R3 ;  /* 0x0000000300007221 */ /* 0x000fce0000010000 */
.L_x_22:
[----:B------:R-:W-:Y:S05]  /*10b0*/  BSYNC.RECONVERGENT B1 ;  /* 0x0000000000017941 */ /* 0x000fea0003800200 */
.L_x_12:
[----:B------:R-:W-:-:S04]  /*10c0*/  HFMA2 R3, -RZ, RZ, 0, 0 ;  /* 0x00000000ff037431 */ /* 0x000fc800000001ff */
[----:B0-----:R-:W-:Y:S05]  /*10d0*/  RET.REL.NODEC R2 `(_Z7softmaxPfS_i) ;  /* 0xffffffec02c87950 */ /* 0x001fea0003c3ffff */
.L_x_23:
[----:B------:R-:W-:-:S00]  /*10e0*/  BRA `(.L_x_23) ;  /* 0xfffffffc00fc7947 */ /* 0x000fc0000383ffff */
[----:B------:R-:W-:-:S00]  /*10f0*/  NOP ;  /* 0x0000000000007918 */ /* 0x000fc00000000000 */
        /* <DEDUP_REMOVED lines=8> */
.L_x_65:


//--------------------- .text._Z4ReLUPfS_i        --------------------------
	.section	.text._Z4ReLUPfS_i,"ax",@progbits
	.align	128
        .global         _Z4ReLUPfS_i
        .type           _Z4ReLUPfS_i,@function
        .size           _Z4ReLUPfS_i,(.L_x_68 - _Z4ReLUPfS_i)
        .other          _Z4ReLUPfS_i,@"STO_CUDA_ENTRY STV_DEFAULT"
_Z4ReLUPfS_i:
.text._Z4ReLUPfS_i:
[----:B------:R-:W-:Y:S01]  /*0000*/  LDC R1, c[0x0][0x37c] ;  /* 0x0000df00ff017b82 */ /* 0x000fe20000000800 */
[----:B------:R-:W0:Y:S07]  /*0010*/  S2R R0, SR_TID.X ;  /* 0x0000000000007919 */ /* 0x000e2e0000002100 */
[----:B------:R-:W0:Y:S01]  /*0020*/  S2UR UR4, SR_CTAID.X ;  /* 0x00000000000479c3 */ /* 0x000e220000002500 */
[----:B------:R-:W1:Y:S07]  /*0030*/  LDCU UR5, c[0x0][0x390] ;  /* 0x00007200ff0577ac */ /* 0x000e6e0008000800 */
[----:B------:R-:W0:Y:S02]  /*0040*/  LDC R7, c[0x0][0x360] ;  /* 0x0000d800ff077b82 */ /* 0x000e240000000800 */
[----:B0-----:R-:W-:-:S05]  /*0050*/  IMAD R7, R7, UR4, R0 ;  /* 0x0000000407077c24 */ /* 0x001fca000f8e0200 */
[----:B-1----:R-:W-:-:S13]  /*0060*/  ISETP.GE.AND P0, PT, R7, UR5, PT ;  /* 0x0000000507007c0c */ /* 0x002fda000bf06270 */
[----:B------:R-:W-:Y:S05]  /*0070*/  @P0 EXIT ;  /* 0x000000000000094d */ /* 0x000fea0003800000 */
[----:B------:R-:W0:Y:S01]  /*0080*/  LDC.64 R2, c[0x0][0x380] ;  /* 0x0000e000ff027b82 */ /* 0x000e220000000a00 */
[----:B------:R-:W1:Y:S07]  /*0090*/  LDCU.64 UR4, c[0x0][0x358] ;  /* 0x00006b00ff0477ac */ /* 0x000e6e0008000a00 */
[----:B------:R-:W2:Y:S01]  /*00a0*/  LDC.64 R4, c[0x0][0x388] ;  /* 0x0000e200ff047b82 */ /* 0x000ea20000000a00 */
[----:B0-----:R-:W-:-:S06]  /*00b0*/  IMAD.WIDE R2, R7, 0x4, R2 ;  /* 0x0000000407027825 */ /* 0x001fcc00078e0202 */
[----:B-1----:R-:W3:Y:S01]  /*00c0*/  LDG.E R2, desc[UR4][R2.64] ;  /* 0x0000000402027981 */ /* 0x002ee2000c1e1900 */
[----:B--2---:R-:W-:Y:S01]  /*00d0*/  IMAD.WIDE R4, R7, 0x4, R4 ;  /* 0x0000000407047825 */ /* 0x004fe200078e0204 */
[----:B---3--:R-:W-:-:S05]  /*00e0*/  FMNMX R7, RZ, R2, !PT ;  /* 0x00000002ff077209 */ /* 0x008fca0007800000 */
[----:B------:R-:W-:Y:S01]  /*00f0*/  STG.E desc[UR4][R4.64], R7 ;  /* 0x0000000704007986 */ /* 0x000fe2000c101904 */
[----:B------:R-:W-:Y:S05]  /*0100*/  EXIT ;  /* 0x000000000000794d */ /* 0x000fea0003800000 */
.L_x_24:
        /* <DEDUP_REMOVED lines=15> */
.L_x_68:


//--------------------- .text._Z9padMatrixPfS_iiii --------------------------
	.section	.text._Z9padMatrixPfS_iiii,"ax",@progbits
	.align	128
        .global         _Z9padMatrixPfS_iiii
        .type           _Z9padMatrixPfS_iiii,@function
        .size           _Z9padMatrixPfS_iiii,(.L_x_69 - _Z9padMatrixPfS_iiii)
        .other          _Z9padMatrixPfS_iiii,@"STO_CUDA_ENTRY STV_DEFAULT"
_Z9padMatrixPfS_iiii:
.text._Z9padMatrixPfS_iiii:
[----:B------:R-:W-:Y:S01]  /*0000*/  LDC R1, c[0x0][0x37c] ;  /* 0x0000df00ff017b82 */ /* 0x000fe20000000800 */
[----:B------:R-:W0:Y:S07]  /*0010*/  S2R R5, SR_TID.Y ;  /* 0x0000000000057919 */ /* 0x000e2e0000002200 */
[----:B------:R-:W1:Y:S01]  /*0020*/  LDC R0, c[0x0][0x360] ;  /* 0x0000d800ff007b82 */ /* 0x000e620000000800 */
[----:B------:R-:W2:Y:S01]  /*0030*/  LDCU.64 UR8, c[0x0][0x390] ;  /* 0x00007200ff0877ac */ /* 0x000ea20008000a00 */
[----:B------:R-:W1:Y:S01]  /*0040*/  S2R R3, SR_TID.X ;  /* 0x0000000000037919 */ /* 0x000e620000002100 */
[----:B------:R-:W3:Y:S01]  /*0050*/  LDCU UR7, c[0x0][0x398] ;  /* 0x00007300ff0777ac */ /* 0x000ee20008000800 */
[----:B------:R-:W4:Y:S04]  /*0060*/  S2R R2, SR_TID.Z ;  /* 0x0000000000027919 */ /* 0x000f280000002300 */
[----:B------:R-:W0:Y:S08]  /*0070*/  S2UR UR5, SR_CTAID.Y ;  /* 0x00000000000579c3 */ /* 0x000e300000002600 */
[----:B------:R-:W0:Y:S08]  /*0080*/  LDC R6, c[0x0][0x364] ;  /* 0x0000d900ff067b82 */ /* 0x000e300000000800 */
[----:B------:R-:W1:Y:S08]  /*0090*/  S2UR UR4, SR_CTAID.X ;  /* 0x00000000000479c3 */ /* 0x000e700000002500 */
[----:B------:R-:W4:Y:S08]  /*00a0*/  S2UR UR6, SR_CTAID.Z ;  /* 0x00000000000679c3 */ /* 0x000f300000002700 */
[----:B------:R-:W4:Y:S01]  /*00b0*/  LDC R7, c[0x0][0x368] ;  /* 0x0000da00ff077b82 */ /* 0x000f220000000800 */
[----:B0-----:R-:W-:-:S05]  /*00c0*/  IMAD R6, R6, UR5, R5 ;  /* 0x0000000506067c24 */ /* 0x001fca000f8e0205 */
[----:B--2---:R-:W-:Y:S01]  /*00d0*/  ISETP.GE.AND P0, PT, R6, UR9, PT ;  /* 0x0000000906007c0c */ /* 0x004fe2000bf06270 */
[----:B-1----:R-:W-:-:S05]  /*00e0*/  IMAD R0, R0, UR4, R3 ;  /* 0x0000000400007c24 */ /* 0x002fca000f8e0203 */
[----:B------:R-:W-:Y:S01]  /*00f0*/  ISETP.GE.OR P0, PT, R0, UR8, P0 ;  /* 0x0000000800007c0c */ /* 0x000fe20008706670 */
[----:B----4-:R-:W-:-:S05]  /*0100*/  IMAD R7, R7, UR6, R2 ;  /* 0x0000000607077c24 */ /* 0x010fca000f8e0202 */
[----:B---3--:R-:W-:-:S13]  /*0110*/  ISETP.GE.OR P0, PT, R7, UR7, P0 ;  /* 0x0000000707007c0c */ /* 0x008fda0008706670 */
[----:B------:R-:W-:Y:S05]  /*0120*/  @P0 EXIT ;  /* 0x000000000000094d */ /* 0x000fea0003800000 */
[----:B------:R-:W0:Y:S01]  /*0130*/  LDC.64 R2, c[0x0][0x380] ;  /* 0x0000e000ff027b82 */ /* 0x000e220000000a00 */
[----:B------:R-:W1:Y:S01]  /*0140*/  LDCU.64 UR6, c[0x0][0x358] ;  /* 0x00006b00ff0677ac */ /* 0x000e620008000a00 */
[----:B------:R-:W-:Y:S01]  /*0150*/  IMAD R5, R7, UR8, R0 ;  /* 0x0000000807057c24 */ /* 0x000fe2000f8e0200 */
[----:B------:R-:W2:Y:S03]  /*0160*/  LDCU UR10, c[0x0][0x39c] ;  /* 0x00007380ff0a77ac */ /* 0x000ea60008000800 */
[----:B------:R-:W-:-:S04]  /*0170*/  IMAD R5, R5, UR9, R6 ;  /* 0x0000000905057c24 */ /* 0x000fc8000f8e0206 */
[----:B0-----:R-:W-:Y:S02]  /*0180*/  IMAD.WIDE R2, R5, 0x4, R2 ;  /* 0x0000000405027825 */ /* 0x001fe400078e0202 */
[----:B------:R-:W0:Y:S04]  /*0190*/  LDC.64 R4, c[0x0][0x388] ;  /* 0x0000e200ff047b82 */ /* 0x000e280000000a00 */
[----:B-1----:R-:W3:Y:S01]  /*01a0*/  LDG.E R3, desc[UR6][R2.64] ;  /* 0x0000000602037981 */ /* 0x002ee2000c1e1900 */
[----:B--2---:R-:W-:Y:S02]  /*01b0*/  ULEA UR4, UR10, UR8, 0x1 ;  /* 0x000000080a047291 */ /* 0x004fe4000f8e08ff */
[----:B------:R-:W-:Y:S01]  /*01c0*/  IADD3 R0, PT, PT, R0, UR10, RZ ;  /* 0x0000000a00007c10 */ /* 0x000fe2000fffe0ff */
[----:B------:R-:W-:-:S02]  /*01d0*/  ULEA UR5, UR10, UR9, 0x1 ;  /* 0x000000090a057291 */ /* 0x000fc4000f8e08ff */
[----:B------:R-:W-:Y:S02]  /*01e0*/  IADD3 R9, PT, PT, R6, UR10, RZ ;  /* 0x0000000a06097c10 */ /* 0x000fe4000fffe0ff */
[----:B------:R-:W-:-:S04]  /*01f0*/  IMAD R0, R7, UR4, R0 ;  /* 0x0000000407007c24 */ /* 0x000fc8000f8e0200 */
[----:B------:R-:W-:-:S04]  /*0200*/  IMAD R9, R0, UR5, R9 ;  /* 0x0000000500097c24 */ /* 0x000fc8000f8e0209 */
[----:B0-----:R-:W-:-:S05]  /*0210*/  IMAD.WIDE R4, R9, 0x4, R4 ;  /* 0x0000000409047825 */ /* 0x001fca00078e0204 */
[----:B---3--:R-:W-:Y:S01]  /*0220*/  STG.E desc[UR6][R4.64], R3 ;  /* 0x0000000304007986 */ /* 0x008fe2000c101906 */
[----:B------:R-:W-:Y:S05]  /*0230*/  EXIT ;  /* 0x000000000000794d */ /* 0x000fea0003800000 */
.L_x_25:
        /* <DEDUP_REMOVED lines=12> */
.L_x_69:


//--------------------- .text._Z4poolPfS_iiiiii   --------------------------
	.section	.text._Z4poolPfS_iiiiii,"ax",@progbits
	.align	128
        .global         _Z4poolPfS_iiiiii
        .type           _Z4poolPfS_iiiiii,@function
        .size           _Z4poolPfS_iiiiii,(.L_x_66 - _Z4poolPfS_iiiiii)
        .other          _Z4poolPfS_iiiiii,@"STO_CUDA_ENTRY STV_DEFAULT"
_Z4poolPfS_iiiiii:
.text._Z4poolPfS_iiiiii:
        /* <DEDUP_REMOVED lines=19> */
[----:B------:R-:W0:Y:S01]  /*0130*/  LDCU UR4, c[0x0][0x3a0] ;  /* 0x00007400ff0477ac */ /* 0x000e220008000800 */
[----:B------:R-:W-:Y:S01]  /*0140*/  IMAD.MOV.U32 R0, RZ, RZ, RZ ;  /* 0x000000ffff007224 */ /* 0x000fe200078e00ff */
[----:B------:R-:W1:Y:S01]  /*0150*/  LDCU.64 UR8, c[0x0][0x358] ;  /* 0x00006b00ff0877ac */ /* 0x000e620008000a00 */
[----:B0-----:R-:W-:-:S09]  /*0160*/  UISETP.NE.AND UP0, UPT, UR4, URZ, UPT ;  /* 0x000000ff0400728c */ /* 0x001fd2000bf05270 */
[----:B-1----:R-:W-:Y:S05]  /*0170*/  BRA.U UP0, `(.L_x_26) ;  /* 0x0000000100207547 */ /* 0x002fea000b800000 */
[----:B------:R-:W0:Y:S01]  /*0180*/  LDCU UR5, c[0x0][0x3a4] ;  /* 0x00007480ff0577ac */ /* 0x000e220008000800 */
[----:B------:R-:W1:Y:S01]  /*0190*/  LDC.64 R6, c[0x0][0x380] ;  /* 0x0000e000ff067b82 */ /* 0x000e620000000a00 */
[----:B------:R-:W-:-:S04]  /*01a0*/  IMAD R3, R5, UR10, RZ ;  /* 0x0000000a05037c24 */ /* 0x000fc8000f8e02ff */
[----:B0-----:R-:W-:Y:S02]  /*01b0*/  IMAD R3, R4, UR5, R3 ;  /* 0x0000000504037c24 */ /* 0x001fe4000f8e0203 */
[----:B------:R-:W-:-:S04]  /*01c0*/  IMAD R0, R2, UR5, RZ ;  /* 0x0000000502007c24 */ /* 0x000fc8000f8e02ff */
[----:B------:R-:W-:-:S04]  /*01d0*/  IMAD R3, R3, UR11, R0 ;  /* 0x0000000b03037c24 */ /* 0x000fc8000f8e0200 */
[----:B-1----:R-:W-:-:S05]  /*01e0*/  IMAD.WIDE R6, R3, 0x4, R6 ;  /* 0x0000000403067825 */ /* 0x002fca00078e0206 */
[----:B------:R0:W5:Y:S02]  /*01f0*/  LDG.E R0, desc[UR8][R6.64] ;  /* 0x0000000806007981 */ /* 0x000164000c1e1900 */
.L_x_26:
[----:B------:R-:W0:Y:S02]  /*0200*/  LDCU UR5, c[0x0][0x39c] ;  /* 0x00007380ff0577ac */ /* 0x000e240008000800 */
[----:B0-----:R-:W-:-:S05]  /*0210*/  IMAD.U32 R7, RZ, RZ, UR5 ;  /* 0x00000005ff077e24 */ /* 0x001fca000f8e00ff */
[----:B------:R-:W-:-:S13]  /*0220*/  ISETP.GE.AND P0, PT, R7, 0x1, PT ;  /* 0x000000010700780c */ /* 0x000fda0003f06270 */
[----:B------:R-:W-:Y:S05]  /*0230*/  @!P0 BRA `(.L_x_27) ;  /* 0x0000000c00788947 */ /* 0x000fea0003800000 */
[----:B------:R-:W0:Y:S01]  /*0240*/  LDCU UR5, c[0x0][0x3a4] ;  /* 0x00007480ff0577ac */ /* 0x000e220008000800 */
[----:B------:R-:W-:Y:S01]  /*0250*/  IMAD R3, R5, UR10, RZ ;  /* 0x0000000a05037c24 */ /* 0x000fe2000f8e02ff */
[----:B------:R-:W-:-:S03]  /*0260*/  UISETP.NE.AND UP1, UPT, UR4, 0x1, UPT ;  /* 0x000000010400788c */ /* 0x000fc6000bf25270 */
[----:B0-----:R-:W-:Y:S02]  /*0270*/  IMAD R6, R4, UR5, R3 ;  /* 0x0000000504067c24 */ /* 0x001fe4000f8e0203 */
[----:B------:R-:W-:-:S04]  /*0280*/  IMAD R3, R2, UR5, RZ ;  /* 0x0000000502037c24 */ /* 0x000fc8000f8e02ff */
[----:B------:R-:W-:Y:S05]  /*0290*/  BRA.U !UP1, `(.L_x_28) ;  /* 0x0000000509a47547 */ /* 0x000fea000b800000 */
[----:B------:R-:W-:Y:S05]  /*02a0*/  BRA.U UP0, `(.L_x_27) ;  /* 0x0000000d005c7547 */ /* 0x000fea000b800000 */
[----:B------:R-:W0:Y:S01]  /*02b0*/  LDCU.64 UR6, c[0x0][0x380] ;  /* 0x00007000ff0677ac */ /* 0x000e220008000a00 */
[C---:B------:R-:W-:Y:S02]  /*02c0*/  LOP3.LUT R16, R7.reuse, 0xf, RZ, 0xc0, !PT ;  /* 0x0000000f07107812 */ /* 0x040fe400078ec0ff */
[C---:B------:R-:W-:Y:S01]  /*02d0*/  LOP3.LUT R17, R7.reuse, 0x7, RZ, 0xc0, !PT ;  /* 0x0000000707117812 */ /* 0x040fe200078ec0ff */
[----:B------:R-:W-:Y:S01]  /*02e0*/  UMOV UR4, URZ ;  /* 0x000000ff00047c82 */ /* 0x000fe20008000000 */
[----:B------:R-:W-:Y:S01]  /*02f0*/  LOP3.LUT R10, R7, 0x7ffffff0, RZ, 0xc0, !PT ;  /* 0x7ffffff0070a7812 */ /* 0x000fe200078ec0ff */
[----:B------:R-:W-:Y:S01]  /*0300*/  VIADD R8, R16, 0xffffffff ;  /* 0xffffffff10087836 */ /* 0x000fe20000000000 */
[----:B------:R-:W-:Y:S02]  /*0310*/  IADD3 R9, PT, PT, R17, -0x1, RZ ;  /* 0xffffffff11097810 */ /* 0x000fe40007ffe0ff */
[----:B------:R-:W-:Y:S01]  /*0320*/  LOP3.LUT R11, R7, 0x3, RZ, 0xc0, !PT ;  /* 0x00000003070b7812 */ /* 0x000fe200078ec0ff */
[----:B------:R-:W-:Y:S01]  /*0330*/  IMAD.MOV R12, RZ, RZ, -R10 ;  /* 0x000000ffff0c7224 */ /* 0x000fe200078e0a0a */
[----:B------:R-:W-:-:S02]  /*0340*/  ISETP.GE.U32.AND P0, PT, R8, 0x7, PT ;  /* 0x000000070800780c */ /* 0x000fc40003f06070 */
[----:B------:R-:W-:Y:S01]  /*0350*/  ISETP.GE.U32.AND P1, PT, R9, 0x3, PT ;  /* 0x000000030900780c */ /* 0x000fe20003f26070 */
[----:B0-----:R-:W-:-:S04]  /*0360*/  UIADD3 UR5, UP0, UPT, UR6, 0x20, URZ ;  /* 0x0000002006057890 */ /* 0x001fc8000ff1e0ff */
[----:B------:R-:W-:-:S12]  /*0370*/  UIADD3.X UR6, UPT, UPT, URZ, UR7, URZ, UP0, !UPT ;  /* 0x00000007ff067290 */ /* 0x000fd800087fe4ff */
.L_x_34:
[----:B------:R-:W0:Y:S01]  /*0380*/  LDC R7, c[0x0][0x39c] ;  /* 0x0000e700ff077b82 */ /* 0x000e220000000800 */
[----:B------:R-:W1:Y:S01]  /*0390*/  LDCU UR7, c[0x0][0x394] ;  /* 0x00007280ff0777ac */ /* 0x000e620008000800 */
[----:B------:R-:W-:Y:S02]  /*03a0*/  VIADD R8, R6, UR4 ;  /* 0x0000000406087c36 */ /* 0x000fe40008000000 */
[----:B------:R-:W-:Y:S02]  /*03b0*/  IMAD.MOV.U32 R14, RZ, RZ, RZ ;  /* 0x000000ffff0e7224 */ /* 0x000fe400078e00ff */
[----:B-1----:R-:W-:Y:S01]  /*03c0*/  IMAD R13, R8, UR7, R3 ;  /* 0x00000007080d7c24 */ /* 0x002fe2000f8e0203 */
[----:B0-----:R-:W-:-:S13]  /*03d0*/  ISETP.GE.U32.AND P2, PT, R7, 0x10, PT ;  /* 0x000000100700780c */ /* 0x001fda0003f46070 */
[----:B------:R-:W-:Y:S05]  /*03e0*/  @!P2 BRA `(.L_x_29) ;  /* 0x000000000088a947 */ /* 0x000fea0003800000 */
[----:B------:R-:W-:Y:S01]  /*03f0*/  MOV R15, R13 ;  /* 0x0000000d000f7202 */ /* 0x000fe20000000f00 */
[----:B------:R-:W-:-:S07]  /*0400*/  IMAD.MOV.U32 R14, RZ, RZ, R12 ;  /* 0x000000ffff0e7224 */ /* 0x000fce00078e000c */
.L_x_30:
[----:B------:R-:W-:Y:S02]  /*0410*/  IMAD.U32 R8, RZ, RZ, UR5 ;  /* 0x00000005ff087e24 */ /* 0x000fe4000f8e00ff */
[----:B------:R-:W-:Y:S02]  /*0420*/  IMAD.U32 R9, RZ, RZ, UR6 ;  /* 0x00000006ff097e24 */ /* 0x000fe4000f8e00ff */
[----:B------:R-:W-:-:S05]  /*0430*/  IMAD.WIDE R8, R15, 0x4, R8 ;  /* 0x000000040f087825 */ /* 0x000fca00078e0208 */
[----:B------:R-:W2:Y:S04]  /*0440*/  LDG.E R23, desc[UR8][R8.64+-0x20] ;  /* 0xffffe00808177981 */ /* 0x000ea8000c1e1900 */
[----:B------:R-:W2:Y:S04]  /*0450*/  LDG.E R22, desc[UR8][R8.64+-0x1c] ;  /* 0xffffe40808167981 */ /* 0x000ea8000c1e1900 */
[----:B------:R-:W3:Y:S04]  /*0460*/  LDG.E R25, desc[UR8][R8.64+-0x18] ;  /* 0xffffe80808197981 */ /* 0x000ee8000c1e1900 */
[----:B------:R-:W3:Y:S04]  /*0470*/  LDG.E R24, desc[UR8][R8.64+-0x14] ;  /* 0xffffec0808187981 */ /* 0x000ee8000c1e1900 */
[----:B------:R-:W4:Y:S04]  /*0480*/  LDG.E R20, desc[UR8][R8.64+-0x10] ;  /* 0xfffff00808147981 */ /* 0x000f28000c1e1900 */
[----:B------:R-:W4:Y:S04]  /*0490*/  LDG.E R21, desc[UR8][R8.64+-0xc] ;  /* 0xfffff40808157981 */ /* 0x000f28000c1e1900 */
[----:B------:R-:W4:Y:S04]  /*04a0*/  LDG.E R18, desc[UR8][R8.64+-0x8] ;  /* 0xfffff80808127981 */ /* 0x000f28000c1e1900 */
[----:B------:R-:W4:Y:S04]  /*04b0*/  LDG.E R19, desc[UR8][R8.64+-0x4] ;  /* 0xfffffc0808137981 */ /* 0x000f28000c1e1900 */
[----:B------:R-:W4:Y:S01]  /*04c0*/  LDG.E R27, desc[UR8][R8.64+0x1c] ;  /* 0x00001c08081b7981 */ /* 0x000f22000c1e1900 */
[----:B--2--5:R-:W-:-:S03]  /*04d0*/  FMNMX3 R22, R0, R23, R22, !PT ;  /* 0x0000001700167276 */ /* 0x024fc60007800016 */
[----:B------:R-:W2:Y:S04]  /*04e0*/  LDG.E R0, desc[UR8][R8.64] ;  /* 0x0000000808007981 */ /* 0x000ea8000c1e1900 */
[----:B------:R-:W2:Y:S01]  /*04f0*/  LDG.E R23, desc[UR8][R8.64+0x4] ;  /* 0x0000040808177981 */ /* 0x000ea2000c1e1900 */
[----:B---3--:R-:W-:-:S03]  /*0500*/  FMNMX3 R24, R22, R25, R24, !PT ;  /* 0x0000001916187276 */ /* 0x008fc60007800018 */
[----:B------:R-:W3:Y:S04]  /*0510*/  LDG.E R25, desc[UR8][R8.64+0x8] ;  /* 0x0000080808197981 */ /* 0x000ee8000c1e1900 */
[----:B------:R-:W3:Y:S01]  /*0520*/  LDG.E R22, desc[UR8][R8.64+0xc] ;  /* 0x00000c0808167981 */ /* 0x000ee2000c1e1900 */
[----:B----4-:R-:W-:-:S03]  /*0530*/  FMNMX3 R26, R24, R20, R21, !PT ;  /* 0x00000014181a7276 */ /* 0x010fc60007800015 */
[----:B------:R-:W4:Y:S04]  /*0540*/  LDG.E R24, desc[UR8][R8.64+0x10] ;  /* 0x0000100808187981 */ /* 0x000f28000c1e1900 */
[----:B------:R-:W4:Y:S04]  /*0550*/  LDG.E R21, desc[UR8][R8.64+0x14] ;  /* 0x0000140808157981 */ /* 0x000f28000c1e1900 */
[----:B------:R-:W4:Y:S01]  /*0560*/  LDG.E R20, desc[UR8][R8.64+0x18] ;  /* 0x0000180808147981 */ /* 0x000f22000c1e1900 */
[----:B------:R-:W-:Y:S02]  /*0570*/  IADD3 R14, PT, PT, R14, 0x10, RZ ;  /* 0x000000100e0e7810 */ /* 0x000fe40007ffe0ff */
[----:B------:R-:W-:-:S02]  /*0580*/  FMNMX3 R18, R26, R18, R19, !PT ;  /* 0x000000121a127276 */ /* 0x000fc40007800013 */
[----:B------:R-:W-:Y:S01]  /*0590*/  ISETP.NE.AND P2, PT, R14, RZ, PT ;  /* 0x000000ff0e00720c */ /* 0x000fe20003f45270 */
[----:B------:R-:W-:Y:S01]  /*05a0*/  VIADD R15, R15, 0x10 ;  /* 0x000000100f0f7836 */ /* 0x000fe20000000000 */
[----:B--2---:R-:W-:-:S04]  /*05b0*/  FMNMX3 R0, R18, R0, R23, !PT ;  /* 0x0000000012007276 */ /* 0x004fc80007800017 */
[----:B---3--:R-:W-:-:S04]  /*05c0*/  FMNMX3 R0, R0, R25, R22, !PT ;  /* 0x0000001900007276 */ /* 0x008fc80007800016 */
[----:B----4-:R-:W-:-:S04]  /*05d0*/  FMNMX3 R21, R0, R24, R21, !PT ;  /* 0x0000001800157276 */ /* 0x010fc80007800015 */
[----:B------:R-:W-:Y:S01]  /*05e0*/  FMNMX3 R0, R21, R20, R27, !PT ;  /* 0x0000001415007276 */ /* 0x000fe2000780001b */
[----:B------:R-:W-:Y:S06]  /*05f0*/  @P2 BRA `(.L_x_30) ;  /* 0xfffffffc00842947 */ /* 0x000fec000383ffff */
[----:B------:R-:W-:-:S07]  /*0600*/  IMAD.MOV.U32 R14, RZ, RZ, R10 ;  /* 0x000000ffff0e7224 */ /* 0x000fce00078e000a */
.L_x_29:
[----:B------:R-:W-:-:S13]  /*0610*/  ISETP.NE.AND P2, PT, R16, RZ, PT ;  /* 0x000000ff1000720c */ /* 0x000fda0003f45270 */
[----:B------:R-:W-:Y:S05]  /*0620*/  @!P2 BRA `(.L_x_31) ;  /* 0x0000000000b0a947 */ /* 0x000fea0003800000 */
[----:B------:R-:W-:Y:S01]  /*0630*/  ISETP.NE.AND P2, PT, R17, RZ, PT ;  /* 0x000000ff1100720c */ /* 0x000fe20003f45270 */
[----:B------:R-:W-:-:S12]  /*0640*/  @!P0 BRA `(.L_x_32) ;  /* 0x0000000000408947 */ /* 0x000fd80003800000 */
[----:B------:R-:W0:Y:S01]  /*0650*/  LDC.64 R8, c[0x0][0x380] ;  /* 0x0000e000ff087b82 */ /* 0x000e220000000a00 */
[----:B------:R-:W-:-:S04]  /*0660*/  IMAD.IADD R15, R13, 0x1, R14 ;  /* 0x000000010d0f7824 */ /* 0x000fc800078e020e */
[----:B0-----:R-:W-:-:S05]  /*0670*/  IMAD.WIDE R8, R15, 0x4, R8 ;  /* 0x000000040f087825 */ /* 0x001fca00078e0208 */
[----:B------:R-:W2:Y:S04]  /*0680*/  LDG.E R15, desc[UR8][R8.64] ;  /* 0x00000008080f7981 */ /* 0x000ea8000c1e1900 */
[----:B------:R-:W2:Y:S04]  /*0690*/  LDG.E R18, desc[UR8][R8.64+0x4] ;  /* 0x0000040808127981 */ /* 0x000ea8000c1e1900 */
[----:B------:R-:W3:Y:S04]  /*06a0*/  LDG.E R20, desc[UR8][R8.64+0x8] ;  /* 0x0000080808147981 */ /* 0x000ee8000c1e1900 */
[----:B------:R-:W3:Y:S04]  /*06b0*/  LDG.E R19, desc[UR8][R8.64+0xc] ;  /* 0x00000c0808137981 */ /* 0x000ee8000c1e1900 */
[----:B------:R-:W4:Y:S04]  /*06c0*/  LDG.E R22, desc[UR8][R8.64+0x10] ;  /* 0x0000100808167981 */ /* 0x000f28000c1e1900 */
[----:B------:R-:W4:Y:S04]  /*06d0*/  LDG.E R21, desc[UR8][R8.64+0x14] ;  /* 0x0000140808157981 */ /* 0x000f28000c1e1900 */
[----:B------:R-:W4:Y:S04]  /*06e0*/  LDG.E R24, desc[UR8][R8.64+0x18] ;  /* 0x0000180808187981 */ /* 0x000f28000c1e1900 */
[----:B------:R-:W4:Y:S01]  /*06f0*/  LDG.E R23, desc[UR8][R8.64+0x1c] ;  /* 0x00001c0808177981 */ /* 0x000f22000c1e1900 */
[----:B------:R-:W-:-:S02]  /*0700*/  IADD3 R14, PT, PT, R14, 0x8, RZ ;  /* 0x000000080e0e7810 */ /* 0x000fc40007ffe0ff */
[----:B--2--5:R-:W-:-:S04]  /*0710*/  FMNMX3 R15, R0, R15, R18, !PT ;  /* 0x0000000f000f7276 */ /* 0x024fc80007800012 */
[----:B---3--:R-:W-:-:S04]  /*0720*/  FMNMX3 R15, R15, R20, R19, !PT ;  /* 0x000000140f0f7276 */ /* 0x008fc80007800013 */
[----:B----4-:R-:W-:-:S04]  /*0730*/  FMNMX3 R15, R15, R22, R21, !PT ;  /* 0x000000160f0f7276 */ /* 0x010fc80007800015 */
[----:B------:R-:W-:-:S07]  /*0740*/  FMNMX3 R0, R15, R24, R23, !PT ;  /* 0x000000180f007276 */ /* 0x000fce0007800017 */
.L_x_32:
        /* <DEDUP_REMOVED lines=9> */
[----:B------:R-:W3:Y:S01]  /*07e0*/  LDG.E R20, desc[UR8][R8.64+0xc] ;  /* 0x00000c0808147981 */ /* 0x000ee2000c1e1900 */
[----:B------:R-:W-:Y:S01]  /*07f0*/  VIADD R14, R14, 0x4 ;  /* 0x000000040e0e7836 */ /* 0x000fe20000000000 */
[----:B--2--5:R-:W-:-:S04]  /*0800*/  FMNMX3 R0, R0, R15, R18, !PT ;  /* 0x0000000f00007276 */ /* 0x024fc80007800012 */
[----:B---3--:R-:W-:-:S07]  /*0810*/  FMNMX3 R0, R0, R19, R20, !PT ;  /* 0x0000001300007276 */ /* 0x008fce0007800014 */
.L_x_33:
[----:B------:R-:W-:Y:S05]  /*0820*/  @!P2 BRA `(.L_x_31) ;  /* 0x000000000030a947 */ /* 0x000fea0003800000 */
[----:B------:R-:W0:Y:S01]  /*0830*/  LDC.64 R8, c[0x0][0x380] ;  /* 0x0000e000ff087b82 */ /* 0x000e220000000a00 */
[----:B------:R-:W-:-:S05]  /*0840*/  IADD3 R13, PT, PT, R13, R14, RZ ;  /* 0x0000000e0d0d7210 */ /* 0x000fca0007ffe0ff */
[----:B0-----:R-:W-:-:S05]  /*0850*/  IMAD.WIDE R8, R13, 0x4, R8 ;  /* 0x000000040d087825 */ /* 0x001fca00078e0208 */
[----:B------:R-:W2:Y:S01]  /*0860*/  LDG.E R13, desc[UR8][R8.64] ;  /* 0x00000008080d7981 */ /* 0x000ea2000c1e1900 */
[----:B------:R-:W-:Y:S02]  /*0870*/  ISETP.NE.AND P2, PT, R11, 0x1, PT ;  /* 0x000000010b00780c */ /* 0x000fe40003f45270 */
[----:B--2--5:R-:W-:-:S11]  /*0880*/  FMNMX R0, R0, R13, !PT ;  /* 0x0000000d00007209 */ /* 0x024fd60007800000 */
[----:B------:R-:W-:Y:S05]  /*0890*/  @!P2 BRA `(.L_x_31) ;  /* 0x000000000014a947 */ /* 0x000fea0003800000 */
[----:B------:R-:W-:Y:S01]  /*08a0*/  ISETP.NE.AND P2, PT, R11, 0x2, PT ;  /* 0x000000020b00780c */ /* 0x000fe20003f45270 */
[----:B------:R-:W2:-:S12]  /*08b0*/  LDG.E R13, desc[UR8][R8.64+0x4] ;  /* 0x00000408080d7981 */ /* 0x000e98000c1e1900 */
[----:B------:R-:W3:Y:S01]  /*08c0*/  @P2 LDG.E R15, desc[UR8][R8.64+0x8] ;  /* 0x00000808080f2981 */ /* 0x000ee2000c1e1900 */
[----:B--2---:R-:W-:-:S04]  /*08d0*/  FMNMX R0, R0, R13, !PT ;  /* 0x0000000d00007209 */ /* 0x004fc80007800000 */
[----:B---3--:R-:W-:-:S07]  /*08e0*/  @P2 FMNMX R0, R0, R15, !PT ;  /* 0x0000000f00002209 */ /* 0x008fce0007800000 */
.L_x_31:
[----:B------:R-:W-:-:S06]  /*08f0*/  UIADD3 UR4, UPT, UPT, UR4, 0x1, URZ ;  /* 0x0000000104047890 */ /* 0x000fcc000fffe0ff */
[----:B------:R-:W-:-:S13]  /*0900*/  ISETP.NE.AND P2, PT, R7, UR4, PT ;  /* 0x0000000407007c0c */ /* 0x000fda000bf45270 */
[----:B------:R-:W-:Y:S05]  /*0910*/  @!P2 BRA `(.L_x_27) ;  /* 0x0000000400c0a947 */ /* 0x000fea0003800000 */
[----:B------:R-:W-:Y:S05]  /*0920*/  BRA `(.L_x_34) ;  /* 0xfffffff800947947 */ /* 0x000fea000383ffff */
.L_x_28:
[C---:B------:R-:W-:Y:S01]  /*0930*/  LOP3.LUT R25, R7.reuse, 0xf, RZ, 0xc0, !PT ;  /* 0x0000000f07197812 */ /* 0x040fe200078ec0ff */
[----:B------:R-:W-:Y:S01]  /*0940*/  UMOV UR4, URZ ;  /* 0x000000ff00047c82 */ /* 0x000fe20008000000 */
[C---:B------:R-:W-:Y:S02]  /*0950*/  LOP3.LUT R26, R7.reuse, 0x7, RZ, 0xc0, !PT ;  /* 0x00000007071a7812 */ /* 0x040fe400078ec0ff */
[----:B------:R-:W-:Y:S01]  /*0960*/  LOP3.LUT R11, R7, 0x7ffffff0, RZ, 0xc0, !PT ;  /* 0x7ffffff0070b7812 */ /* 0x000fe200078ec0ff */
[----:B------:R-:W-:Y:S01]  /*0970*/  VIADD R8, R25, 0xffffffff ;  /* 0xffffffff19087836 */ /* 0x000fe20000000000 */
[----:B------:R-:W-:Y:S01]  /*0980*/  LOP3.LUT R12, R7, 0x3, RZ, 0xc0, !PT ;  /* 0x00000003070c7812 */ /* 0x000fe200078ec0ff */
[----:B------:R-:W-:-:S03]  /*0990*/  VIADD R9, R26, 0xffffffff ;  /* 0xffffffff1a097836 */ /* 0x000fc60000000000 */
[----:B------:R-:W-:Y:S02]  /*09a0*/  ISETP.GE.U32.AND P1, PT, R8, 0x7, PT ;  /* 0x000000070800780c */ /* 0x000fe40003f26070 */
[----:B------:R-:W-:-:S13]  /*09b0*/  ISETP.GE.U32.AND P2, PT, R9, 0x3, PT ;  /* 0x000000030900780c */ /* 0x000fda0003f46070 */
.L_x_40:
[----:B------:R-:W0:Y:S01]  /*09c0*/  LDC R7, c[0x0][0x39c] ;  /* 0x0000e700ff077b82 */ /* 0x000e220000000800 */
[----:B------:R-:W1:Y:S01]  /*09d0*/  LDCU UR5, c[0x0][0x394] ;  /* 0x00007280ff0577ac */ /* 0x000e620008000800 */
[----:B------:R-:W-:Y:S01]  /*09e0*/  IADD3 R10, PT, PT, R6, UR4, RZ ;  /* 0x00000004060a7c10 */ /* 0x000fe2000fffe0ff */
[----:B------:R-:W-:Y:S01]  /*09f0*/  IMAD.MOV.U32 R13, RZ, RZ, RZ ;  /* 0x000000ffff0d7224 */ /* 0x000fe200078e00ff */
[----:B------:R-:W-:-:S03]  /*0a00*/  UIADD3 UR4, UPT, UPT, UR4, 0x1, URZ ;  /* 0x0000000104047890 */ /* 0x000fc6000fffe0ff */
[----:B-1----:R-:W-:Y:S01]  /*0a10*/  IMAD R10, R10, UR5, R3 ;  /* 0x000000050a0a7c24 */ /* 0x002fe2000f8e0203 */
[C---:B0-----:R-:W-:Y:S02]  /*0a20*/  ISETP.GE.U32.AND P3, PT, R7.reuse, 0x10, PT ;  /* 0x000000100700780c */ /* 0x041fe40003f66070 */
[----:B------:R-:W-:-:S11]  /*0a30*/  ISETP.NE.AND P0, PT, R7, UR4, PT ;  /* 0x0000000407007c0c */ /* 0x000fd6000bf05270 */
[----:B------:R-:W-:Y:S05]  /*0a40*/  @!P3 BRA `(.L_x_35) ;  /* 0x0000000000a0b947 */ /* 0x000fea0003800000 */
[----:B------:R-:W-:-:S05]  /*0a50*/  UMOV UR5, URZ ;  /* 0x000000ff00057c82 */ /* 0x000fca0008000000 */
.L_x_36:
[----:B------:R-:W0:Y:S01]  /*0a60*/  LDC.64 R8, c[0x0][0x380] ;  /* 0x0000e000ff087b82 */ /* 0x000e220000000a00 */
[----:B------:R-:W-:-:S04]  /*0a70*/  VIADD R13, R10, UR5 ;  /* 0x000000050a0d7c36 */ /* 0x000fc80008000000 */
[----:B0-----:R-:W-:-:S05]  /*0a80*/  IMAD.WIDE R8, R13, 0x4, R8 ;  /* 0x000000040d087825 */ /* 0x001fca00078e0208 */
[----:B------:R-:W2:Y:S04]  /*0a90*/  LDG.E R23, desc[UR8][R8.64] ;  /* 0x0000000808177981 */ /* 0x000ea8000c1e1900 */
[----:B------:R-:W3:Y:S04]  /*0aa0*/  LDG.E R24, desc[UR8][R8.64+0x4] ;  /* 0x0000040808187981 */ /* 0x000ee8000c1e1900 */
[----:B------:R-:W4:Y:S04]  /*0ab0*/  LDG.E R22, desc[UR8][R8.64+0x8] ;  /* 0x0000080808167981 */ /* 0x000f28000c1e1900 */
        /* <DEDUP_REMOVED lines=8> */
[----:B------:R-:W4:Y:S01]  /*0b40*/  LDG.E R14, desc[UR8][R8.64+0x2c] ;  /* 0x00002c08080e7981 */ /* 0x000f22000c1e1900 */
[----:B--2--5:R-:W-:-:S03]  /*0b50*/  FADD R23, R23, R0 ;  /* 0x0000000017177221 */ /* 0x024fc60000000000 */
[----:B------:R-:W2:Y:S01]  /*0b60*/  LDG.E R0, desc[UR8][R8.64+0x30] ;  /* 0x0000300808007981 */ /* 0x000ea2000c1e1900 */
[----:B---3--:R-:W-:-:S03]  /*0b70*/  FADD R27, R23, R24 ;  /* 0x00000018171b7221 */ /* 0x008fc60000000000 */
[----:B------:R-:W3:Y:S01]  /*0b80*/  LDG.E R23, desc[UR8][R8.64+0x34] ;  /* 0x0000340808177981 */ /* 0x000ee2000c1e1900 */
[----:B----4-:R-:W-:-:S03]  /*0b90*/  FADD R28, R27, R22 ;  /* 0x000000161b1c7221 */ /* 0x010fc60000000000 */
[----:B------:R-:W4:Y:S04]  /*0ba0*/  LDG.E R22, desc[UR8][R8.64+0x38] ;  /* 0x0000380808167981 */ /* 0x000f28000c1e1900 */
[----:B------:R-:W4:Y:S01]  /*0bb0*/  LDG.E R24, desc[UR8][R8.64+0x3c] ;  /* 0x00003c0808187981 */ /* 0x000f22000c1e1900 */
[----:B------:R-:W-:Y:S01]  /*0bc0*/  FADD R28, R28, R13 ;  /* 0x0000000d1c1c7221 */ /* 0x000fe20000000000 */
[----:B------:R-:W-:-:S03]  /*0bd0*/  UIADD3 UR5, UPT, UPT, UR5, 0x10, URZ ;  /* 0x0000001005057890 */ /* 0x000fc6000fffe0ff */
[----:B------:R-:W-:-:S03]  /*0be0*/  FADD R21, R28, R21 ;  /* 0x000000151c157221 */ /* 0x000fc60000000000 */
[----:B------:R-:W-:Y:S01]  /*0bf0*/  ISETP.NE.AND P3, PT, R11, UR5, PT ;  /* 0x000000050b007c0c */ /* 0x000fe2000bf65270 */
[----:B------:R-:W-:-:S04]  /*0c00*/  FADD R20, R21, R20 ;  /* 0x0000001415147221 */ /* 0x000fc80000000000 */
[----:B------:R-:W-:-:S04]  /*0c10*/  FADD R19, R20, R19 ;  /* 0x0000001314137221 */ /* 0x000fc80000000000 */
[----:B------:R-:W-:-:S04]  /*0c20*/  FADD R18, R19, R18 ;  /* 0x0000001213127221 */ /* 0x000fc80000000000 */
[----:B------:R-:W-:-:S04]  /*0c30*/  FADD R17, R18, R17 ;  /* 0x0000001112117221 */ /* 0x000fc80000000000 */
[----:B------:R-:W-:-:S04]  /*0c40*/  FADD R16, R17, R16 ;  /* 0x0000001011107221 */ /* 0x000fc80000000000 */
[----:B------:R-:W-:-:S04]  /*0c50*/  FADD R15, R16, R15 ;  /* 0x0000000f100f7221 */ /* 0x000fc80000000000 */
[----:B------:R-:W-:-:S04]  /*0c60*/  FADD R15, R15, R14 ;  /* 0x0000000e0f0f7221 */ /* 0x000fc80000000000 */
[----:B--2---:R-:W-:-:S04]  /*0c70*/  FADD R0, R15, R0 ;  /* 0x000000000f007221 */ /* 0x004fc80000000000 */
[----:B---3--:R-:W-:-:S04]  /*0c80*/  FADD R23, R0, R23 ;  /* 0x0000001700177221 */ /* 0x008fc80000000000 */
[----:B----4-:R-:W-:-:S04]  /*0c90*/  FADD R23, R23, R22 ;  /* 0x0000001617177221 */ /* 0x010fc80000000000 */
[----:B------:R-:W-:Y:S01]  /*0ca0*/  FADD R0, R23, R24 ;  /* 0x0000001817007221 */ /* 0x000fe20000000000 */
[----:B------:R-:W-:Y:S06]  /*0cb0*/  @P3 BRA `(.L_x_36) ;  /* 0xfffffffc00683947 */ /* 0x000fec000383ffff */
[----:B------:R-:W-:-:S07]  /*0cc0*/  MOV R13, R11 ;  /* 0x0000000b000d7202 */ /* 0x000fce0000000f00 */
.L_x_35:
        /* <DEDUP_REMOVED lines=14> */
[----:B------:R-:W4:Y:S01]  /*0db0*/  LDG.E R29, desc[UR8][R8.64+0x1c] ;  /* 0x00001c08081d7981 */ /* 0x000f22000c1e1900 */
[----:B------:R-:W-:-:S02]  /*0dc0*/  VIADD R13, R13, 0x8 ;  /* 0x000000080d0d7836 */ /* 0x000fc40000000000 */
[----:B--2--5:R-:W-:-:S04]  /*0dd0*/  FADD R15, R0, R15 ;  /* 0x0000000f000f7221 */ /* 0x024fc80000000000 */
[----:B---3--:R-:W-:-:S04]  /*0de0*/  FADD R14, R15, R14 ;  /* 0x0000000e0f0e7221 */ /* 0x008fc80000000000 */
[----:B----4-:R-:W-:-:S04]  /*0df0*/  FADD R14, R14, R17 ;  /* 0x000000110e0e7221 */ /* 0x010fc80000000000 */
[----:B------:R-:W-:-:S04]  /*0e00*/  FADD R14, R14, R19 ;  /* 0x000000130e0e7221 */ /* 0x000fc80000000000 */
[----:B------:R-:W-:-:S04]  /*0e10*/  FADD R14, R14, R21 ;  /* 0x000000150e0e7221 */ /* 0x000fc80000000000 */
[----:B------:R-:W-:-:S04]  /*0e20*/  FADD R14, R14, R23 ;  /* 0x000000170e0e7221 */ /* 0x000fc80000000000 */
[----:B------:R-:W-:-:S04]  /*0e30*/  FADD R14, R14, R27 ;  /* 0x0000001b0e0e7221 */ /* 0x000fc80000000000 */
[----:B------:R-:W-:-:S07]  /*0e40*/  FADD R0, R14, R29 ;  /* 0x0000001d0e007221 */ /* 0x000fce0000000000 */
.L_x_38:
[----:B------:R-:W-:Y:S05]  /*0e50*/  @!P3 BRA `(.L_x_37) ;  /* 0x00000000006cb947 */ /* 0x000fea0003800000 */
[----:B------:R-:W-:Y:S01]  /*0e60*/  ISETP.NE.AND P3, PT, R12, RZ, PT ;  /* 0x000000ff0c00720c */ /* 0x000fe20003f65270 */
[----:B------:R-:W-:-:S12]  /*0e70*/  @!P2 BRA `(.L_x_39) ;  /* 0x000000000030a947 */ /* 0x000fd80003800000 */
[----:B------:R-:W0:Y:S01]  /*0e80*/  LDC.64 R8, c[0x0][0x380] ;  /* 0x0000e000ff087b82 */ /* 0x000e220000000a00 */
[----:B------:R-:W-:-:S05]  /*0e90*/  IADD3 R15, PT, PT, R10, R13, RZ ;  /* 0x0000000d0a0f7210 */ /* 0x000fca0007ffe0ff */
[----:B0-----:R-:W-:-:S05]  /*0ea0*/  IMAD.WIDE R8, R15, 0x4, R8 ;  /* 0x000000040f087825 */ /* 0x001fca00078e0208 */
[----:B------:R-:W2:Y:S04]  /*0eb0*/  LDG.E R15, desc[UR8][R8.64] ;  /* 0x00000008080f7981 */ /* 0x000ea8000c1e1900 */
[----:B------:R-:W3:Y:S04]  /*0ec0*/  LDG.E R14, desc[UR8][R8.64+0x4] ;  /* 0x00000408080e7981 */ /* 0x000ee8000c1e1900 */
[----:B------:R-:W4:Y:S04]  /*0ed0*/  LDG.E R17, desc[UR8][R8.64+0x8] ;  /* 0x0000080808117981 */ /* 0x000f28000c1e1900 */
[----:B------:R-:W4:Y:S01]  /*0ee0*/  LDG.E R19, desc[UR8][R8.64+0xc] ;  /* 0x00000c0808137981 */ /* 0x000f22000c1e1900 */
[----:B------:R-:W-:-:S02]  /*0ef0*/  VIADD R13, R13, 0x4 ;  /* 0x000000040d0d7836 */ /* 0x000fc40000000000 */
[----:B--2--5:R-:W-:-:S04]  /*0f00*/  FADD R15, R0, R15 ;  /* 0x0000000f000f7221 */ /* 0x024fc80000000000 */
[----:B---3--:R-:W-:-:S04]  /*0f10*/  FADD R14, R15, R14 ;  /* 0x0000000e0f0e7221 */ /* 0x008fc80000000000 */
[----:B----4-:R-:W-:-:S04]  /*0f20*/  FADD R14, R14, R17 ;  /* 0x000000110e0e7221 */ /* 0x010fc80000000000 */
[----:B------:R-:W-:-:S07]  /*0f30*/  FADD R0, R14, R19 ;  /* 0x000000130e007221 */ /* 0x000fce0000000000 */
.L_x_39:
[----:B------:R-:W-:Y:S05]  /*0f40*/  @!P3 BRA `(.L_x_37) ;  /* 0x000000000030b947 */ /* 0x000fea0003800000 */
[----:B------:R-:W0:Y:S01]  /*0f50*/  LDC.64 R8, c[0x0][0x380] ;  /* 0x0000e000ff087b82 */ /* 0x000e220000000a00 */
[----:B------:R-:W-:-:S04]  /*0f60*/  IMAD.IADD R13, R10, 0x1, R13 ;  /* 0x000000010a0d7824 */ /* 0x000fc800078e020d */
[----:B0-----:R-:W-:-:S05]  /*0f70*/  IMAD.WIDE R8, R13, 0x4, R8 ;  /* 0x000000040d087825 */ /* 0x001fca00078e0208 */
[----:B------:R-:W2:Y:S01]  /*0f80*/  LDG.E R13, desc[UR8][R8.64] ;  /* 0x00000008080d7981 */ /* 0x000ea2000c1e1900 */
[----:B------:R-:W-:Y:S01]  /*0f90*/  ISETP.NE.AND P3, PT, R12, 0x1, PT ;  /* 0x000000010c00780c */ /* 0x000fe20003f65270 */
[----:B--2--5:R-:W-:-:S12]  /*0fa0*/  FADD R0, R0, R13 ;  /* 0x0000000d00007221 */ /* 0x024fd80000000000 */
[----:B------:R-:W-:Y:S05]  /*0fb0*/  @!P3 BRA `(.L_x_37) ;  /* 0x000000000014b947 */ /* 0x000fea0003800000 */
[----:B------:R-:W-:Y:S01]  /*0fc0*/  ISETP.NE.AND P3, PT, R12, 0x2, PT ;  /* 0x000000020c00780c */ /* 0x000fe20003f65270 */
[----:B------:R-:W2:-:S12]  /*0fd0*/  LDG.E R13, desc[UR8][R8.64+0x4] ;  /* 0x00000408080d7981 */ /* 0x000e98000c1e1900 */
[----:B------:R-:W3:Y:S01]  /*0fe0*/  @P3 LDG.E R15, desc[UR8][R8.64+0x8] ;  /* 0x00000808080f3981 */ /* 0x000ee2000c1e1900 */
[----:B--2---:R-:W-:-:S04]  /*0ff0*/  FADD R0, R0, R13 ;  /* 0x0000000d00007221 */ /* 0x004fc80000000000 */
[----:B---3--:R-:W-:-:S07]  /*1000*/  @P3 FADD R0, R0, R15 ;  /* 0x0000000f00003221 */ /* 0x008fce0000000000 */
.L_x_37:
[----:B------:R-:W-:Y:S05]  /*1010*/  @P0 BRA `(.L_x_40) ;  /* 0xfffffff800680947 */ /* 0x000fea000383ffff */
.L_x_27:
[----:B------:R-:W0:Y:S02]  /*1020*/  LDCU UR4, c[0x0][0x3a0] ;  /* 0x00007400ff0477ac */ /* 0x000e240008000800 */
[----:B0-----:R-:W-:-:S09]  /*1030*/  UISETP.NE.AND UP0, UPT, UR4, 0x1, UPT ;  /* 0x000000010400788c */ /* 0x001fd2000bf05270 */
[----:B------:R-:W-:Y:S05]  /*1040*/  BRA.U UP0, `(.L_x_41) ;  /* 0x0000000100407547 */ /* 0x000fea000b800000 */
[----:B------:R-:W-:Y:S01]  /*1050*/  IMAD R7, R7, R7, RZ ;  /* 0x0000000707077224 */ /* 0x000fe200078e02ff */
[----:B------:R-:W-:Y:S04]  /*1060*/  BSSY.RECONVERGENT B0, `(.L_x_42) ;  /* 0x000000d000007945 */ /* 0x000fe80003800200 */
[----:B------:R-:W-:-:S04]  /*1070*/  I2FP.F32.U32 R3, R7 ;  /* 0x0000000700037245 */ /* 0x000fc80000201000 */
[----:B------:R-:W0:Y:S08]  /*1080*/  MUFU.RCP R6, R3 ;  /* 0x0000000300067308 */ /* 0x000e300000001000 */
[----:B-----5:R-:W1:Y:S01]  /*1090*/  FCHK P0, R0, R3 ;  /* 0x0000000300007302 */ /* 0x020e620000000000 */
[----:B0-----:R-:W-:-:S04]  /*10a0*/  FFMA R7, -R3, R6, 1 ;  /* 0x3f80000003077423 */ /* 0x001fc80000000106 */
[----:B------:R-:W-:-:S04]  /*10b0*/  FFMA R7, R6, R7, R6 ;  /* 0x0000000706077223 */ /* 0x000fc80000000006 */
[----:B------:R-:W-:-:S04]  /*10c0*/  FFMA R6, R0, R7, RZ ;  /* 0x0000000700067223 */ /* 0x000fc800000000ff */
[----:B------:R-:W-:-:S04]  /*10d0*/  FFMA R8, -R3, R6, R0 ;  /* 0x0000000603087223 */ /* 0x000fc80000000100 */
[----:B------:R-:W-:Y:S01]  /*10e0*/  FFMA R6, R7, R8, R6 ;  /* 0x0000000807067223 */ /* 0x000fe20000000006 */
[----:B-1----:R-:W-:Y:S06]  /*10f0*/  @!P0 BRA `(.L_x_43) ;  /* 0x00000000000c8947 */ /* 0x002fec0003800000 */
[----:B------:R-:W-:-:S07]  /*1100*/  MOV R6, 0x1120 ;  /* 0x0000112000067802 */ /* 0x000fce0000000f00 */
[----:B------:R-:W-:Y:S05]  /*1110*/  CALL.REL.NOINC `($__internal_1_$__cuda_sm3x_div_rn_noftz_f32_slowpath) ;  /* 0x0000000000287944 */ /* 0x000fea0003c00000 */
[----:B------:R-:W-:-:S07]  /*1120*/  MOV R6, R0 ;  /* 0x0000000000067202 */ /* 0x000fce0000000f00 */
.L_x_43:
[----:B------:R-:W-:Y:S05]  /*1130*/  BSYNC.RECONVERGENT B0 ;  /* 0x0000000000007941 */ /* 0x000fea0003800200 */
.L_x_42:
[----:B------:R-:W-:-:S07]  /*1140*/  IMAD.MOV.U32 R0, RZ, RZ, R6 ;  /* 0x000000ffff007224 */ /* 0x000fce00078e0006 */
.L_x_41:
[----:B------:R-:W0:Y:S01]  /*1150*/  LDCU.64 UR4, c[0x0][0x390] ;  /* 0x00007200ff0477ac */ /* 0x000e220008000a00 */
[----:B------:R-:W1:Y:S01]  /*1160*/  LDC.64 R6, c[0x0][0x388] ;  /* 0x0000e200ff067b82 */ /* 0x000e620000000a00 */
[----:B0-----:R-:W-:-:S04]  /*1170*/  IMAD R5, R5, UR4, R4 ;  /* 0x0000000405057c24 */ /* 0x001fc8000f8e0204 */
[----:B------:R-:W-:-:S04]  /*1180*/  IMAD R3, R5, UR5, R2 ;  /* 0x0000000505037c24 */ /* 0x000fc8000f8e0202 */
[----:B-1----:R-:W-:-:S05]  /*1190*/  IMAD.WIDE R2, R3, 0x4, R6 ;  /* 0x0000000403027825 */ /* 0x002fca00078e0206 */
[----:B-----5:R-:W-:Y:S01]  /*11a0*/  STG.E desc[UR8][R2.64], R0 ;  /* 0x0000000002007986 */ /* 0x020fe2000c101908 */
[----:B------:R-:W-:Y:S05]  /*11b0*/  EXIT ;  /* 0x000000000000794d */ /* 0x000fea0003800000 */
        .weak           $__internal_1_$__cuda_sm3x_div_rn_noftz_f32_slowpath
        .type           $__internal_1_$__cuda_sm3x_div_rn_noftz_f32_slowpath,@function
        .size           $__internal_1_$__cuda_sm3x_div_rn_noftz_f32_slowpath,(.L_x_66 - $__internal_1_$__cuda_sm3x_div_rn_noftz_f32_slowpath)
$__internal_1_$__cuda_sm3x_div_rn_noftz_f32_slowpath:
[--C-:B------:R-:W-:Y:S01]  /*11c0*/  SHF.R.U32.HI R8, RZ, 0x17, R3.reuse ;  /* 0x00000017ff087819 */ /* 0x100fe20000011603 */
[----:B------:R-:W-:Y:S01]  /*11d0*/  BSSY.RECONVERGENT B1, `(.L_x_44) ;  /* 0x0000064000017945 */ /* 0x000fe20003800200 */
[--C-:B------:R-:W-:Y:S01]  /*11e0*/  SHF.R.U32.HI R7, RZ, 0x17, R0.reuse ;  /* 0x00000017ff077819 */ /* 0x100fe20000011600 */
[----:B------:R-:W-:Y:S01]  /*11f0*/  IMAD.MOV.U32 R9, RZ, RZ, R0 ;  /* 0x000000ffff097224 */ /* 0x000fe200078e0000 */
[----:B------:R-:W-:Y:S01]  /*1200*/  LOP3.LUT R8, R8, 0xff, RZ, 0xc0, !PT ;  /* 0x000000ff08087812 */ /* 0x000fe200078ec0ff */
[----:B------:R-:W-:Y:S01]  /*1210*/  IMAD.MOV.U32 R10, RZ, RZ, R3 ;  /* 0x000000ffff0a7224 */ /* 0x000fe200078e0003 */
[----:B------:R-:W-:-:S03]  /*1220*/  LOP3.LUT R12, R7, 0xff, RZ, 0xc0, !PT ;  /* 0x000000ff070c7812 */ /* 0x000fc600078ec0ff */
        /* <DEDUP_REMOVED lines=24> */
[----:B------:R-:W-:Y:S02]  /*13b0*/  @P0 IMAD.MOV.U32 R7, RZ, RZ, RZ ;  /* 0x000000ffff070224 */ /* 0x000fe400078e00ff */
[----:B------:R-:W-:Y:S01]  /*13c0*/  @!P0 FFMA R9, R0, 1.84467440737095516160e+19, RZ ;  /* 0x5f80000000098823 */ /* 0x000fe200000000ff */
[----:B------:R-:W-:Y:S02]  /*13d0*/  @!P0 IMAD.MOV.U32 R7, RZ, RZ, -0x40 ;  /* 0xffffffc0ff078424 */ /* 0x000fe400078e00ff */
[----:B------:R-:W-:-:S03]  /*13e0*/  @!P1 FFMA R10, R3, 1.84467440737095516160e+19, RZ ;  /* 0x5f800000030a9823 */ /* 0x000fc600000000ff */
[----:B------:R-:W-:-:S07]  /*13f0*/  @!P1 IADD3 R7, PT, PT, R7, 0x40, RZ ;  /* 0x0000004007079810 */ /* 0x000fce0007ffe0ff */
.L_x_45:
[----:B------:R-:W-:Y:S01]  /*1400*/  LEA R3, R8, 0xc0800000, 0x17 ;  /* 0xc080000008037811 */ /* 0x000fe200078eb8ff */
[----:B------:R-:W-:Y:S04]  /*1410*/  BSSY.RECONVERGENT B2, `(.L_x_50) ;  /* 0x0000036000027945 */ /* 0x000fe80003800200 */
[----:B------:R-:W-:Y:S02]  /*1420*/  IMAD.IADD R10, R10, 0x1, -R3 ;  /* 0x000000010a0a7824 */ /* 0x000fe400078e0a03 */
[----:B------:R-:W-:Y:S02]  /*1430*/  VIADD R3, R12, 0xffffff81 ;  /* 0xffffff810c037836 */ /* 0x000fe40000000000 */
[----:B------:R-:W0:Y:S01]  /*1440*/  MUFU.RCP R11, R10 ;  /* 0x0000000a000b7308 */ /* 0x000e220000001000 */
[----:B------:R-:W-:Y:S01]  /*1450*/  FADD.FTZ R13, -R10, -RZ ;  /* 0x800000ff0a0d7221 */ /* 0x000fe20000010100 */
[C---:B------:R-:W-:Y:S01]  /*1460*/  IMAD R0, R3.reuse, -0x800000, R9 ;  /* 0xff80000003007824 */ /* 0x040fe200078e0209 */
[----:B------:R-:W-:-:S04]  /*1470*/  IADD3 R8, PT, PT, R3, 0x7f, -R8 ;  /* 0x0000007f03087810 */ /* 0x000fc80007ffe808 */
[----:B------:R-:W-:Y:S01]  /*1480*/  IADD3 R8, PT, PT, R8, R7, RZ ;  /* 0x0000000708087210 */ /* 0x000fe20007ffe0ff */
        /* <DEDUP_REMOVED lines=8> */
[----:B------:R-:W-:-:S05]  /*1510*/  LOP3.LUT R3, R3, 0xff, RZ, 0xc0, !PT ;  /* 0x000000ff03037812 */ /* 0x000fca00078ec0ff */
[----:B------:R-:W-:-:S04]  /*1520*/  IMAD.IADD R11, R3, 0x1, R8 ;  /* 0x00000001030b7824 */ /* 0x000fc800078e0208 */
        /* <DEDUP_REMOVED lines=11> */
[C---:B------:R-:W-:Y:S01]  /*15e0*/  IADD3 R10, PT, PT, R11.reuse, 0x20, RZ ;  /* 0x000000200b0a7810 */ /* 0x040fe20007ffe0ff */
[CCC-:B------:R-:W-:Y:S01]  /*15f0*/  FFMA.RM R8, R14.reuse, R12.reuse, R9.reuse ;  /* 0x0000000c0e087223 */ /* 0x1c0fe20000004009 */
[----:B------:R-:W-:Y:S02]  /*1600*/  ISETP.NE.AND P2, PT, R11, RZ, PT ;  /* 0x000000ff0b00720c */ /* 0x000fe40003f45270 */
[----:B------:R-:W-:Y:S01]  /*1610*/  LOP3.LUT R7, R3, 0x7fffff, RZ, 0xc0, !PT ;  /* 0x007fffff03077812 */ /* 0x000fe200078ec0ff */
[----:B------:R-:W-:Y:S01]  /*1620*/  FFMA.RP R3, R14, R12, R9 ;  /* 0x0000000c0e037223 */ /* 0x000fe20000008009 */
[----:B------:R-:W-:Y:S01]  /*1630*/  IMAD.MOV R9, RZ, RZ, -R11 ;  /* 0x000000ffff097224 */ /* 0x000fe200078e0a0b */
[----:B------:R-:W-:Y:S02]  /*1640*/  ISETP.NE.AND P1, PT, R11, RZ, PT ;  /* 0x000000ff0b00720c */ /* 0x000fe40003f25270 */
[----:B------:R-:W-:-:S02]  /*1650*/  LOP3.LUT R7, R7, 0x800000, RZ, 0xfc, !PT ;  /* 0x0080000007077812 */ /* 0x000fc400078efcff */
[----:B------:R-:W-:Y:S02]  /*1660*/  FSETP.NEU.FTZ.AND P0, PT, R3, R8, PT ;  /* 0x000000080300720b */ /* 0x000fe40003f1d000 */
[----:B------:R-:W-:Y:S02]  /*1670*/  SHF.L.U32 R10, R7, R10, RZ ;  /* 0x0000000a070a7219 */ /* 0x000fe400000006ff */
[----:B------:R-:W-:Y:S02]  /*1680*/  SEL R8, R9, RZ, P2 ;  /* 0x000000ff09087207 */ /* 0x000fe40001000000 */
[----:B------:R-:W-:Y:S02]  /*1690*/  ISETP.NE.AND P1, PT, R10, RZ, P1 ;  /* 0x000000ff0a00720c */ /* 0x000fe40000f25270 */
[----:B------:R-:W-:Y:S02]  /*16a0*/  SHF.R.U32.HI R8, RZ, R8, R7 ;  /* 0x00000008ff087219 */ /* 0x000fe40000011607 */
[----:B------:R-:W-:-:S02]  /*16b0*/  PLOP3.LUT P0, PT, P0, P1, PT, 0xf8, 0x8f ;  /* 0x00000000008f781c */ /* 0x000fc40000703f70 */
[----:B------:R-:W-:Y:S02]  /*16c0*/  SHF.R.U32.HI R10, RZ, 0x1, R8 ;  /* 0x00000001ff0a7819 */ /* 0x000fe40000011608 */
[----:B------:R-:W-:-:S04]  /*16d0*/  SEL R3, RZ, 0x1, !P0 ;  /* 0x00000001ff037807 */ /* 0x000fc80004000000 */
[----:B------:R-:W-:-:S04]  /*16e0*/  LOP3.LUT R3, R3, 0x1, R10, 0xf8, !PT ;  /* 0x0000000103037812 */ /* 0x000fc800078ef80a */
[----:B------:R-:W-:-:S05]  /*16f0*/  LOP3.LUT R3, R3, R8, RZ, 0xc0, !PT ;  /* 0x0000000803037212 */ /* 0x000fca00078ec0ff */
[----:B------:R-:W-:-:S05]  /*1700*/  IMAD.IADD R3, R10, 0x1, R3 ;  /* 0x000000010a037824 */ /* 0x000fca00078e0203 */
[----:B------:R-:W-:Y:S01]  /*1710*/  LOP3.LUT R0, R3, R0, RZ, 0xfc, !PT ;  /* 0x0000000003007212 */ /* 0x000fe200078efcff */
[----:B------:R-:W-:Y:S06]  /*1720*/  BRA `(.L_x_53) ;  /* 0x0000000000107947 */ /* 0x000fec0003800000 */
.L_x_52:
[----:B------:R-:W-:-:S04]  /*1730*/  LOP3.LUT R0, R0, 0x80000000, RZ, 0xc0, !PT ;  /* 0x8000000000007812 */ /* 0x000fc800078ec0ff */
[----:B------:R-:W-:Y:S01]  /*1740*/  LOP3.LUT R0, R0, 0x7f800000, RZ, 0xfc, !PT ;  /* 0x7f80000000007812 */ /* 0x000fe200078efcff */
[----:B------:R-:W-:Y:S06]  /*1750*/  BRA `(.L_x_53) ;  /* 0x0000000000047947 */ /* 0x000fec0003800000 */
.L_x_51:
[----:B------:R-:W-:-:S07]  /*1760*/  LEA R0, R8, R0, 0x17 ;  /* 0x0000000008007211 */ /* 0x000fce00078eb8ff */
.L_x_53:
[----:B------:R-:W-:Y:S05]  /*1770*/  BSYNC.RECONVERGENT B2 ;  /* 0x0000000000027941 */ /* 0x000fea0003800200 */
.L_x_50:
[----:B------:R-:W-:Y:S05]  /*1780*/  BRA `(.L_x_54) ;  /* 0x0000000000207947 */ /* 0x000fea0003800000 */
.L_x_49:
[----:B------:R-:W-:-:S04]  /*1790*/  LOP3.LUT R0, R10, 0x80000000, R9, 0x48, !PT ;  /* 0x800000000a007812 */ /* 0x000fc800078e4809 */
[----:B------:R-:W-:Y:S01]  /*17a0*/  LOP3.LUT R0, R0, 0x7f800000, RZ, 0xfc, !PT ;  /* 0x7f80000000007812 */ /* 0x000fe200078efcff */
[----:B------:R-:W-:Y:S06]  /*17b0*/  BRA `(.L_x_54) ;  /* 0x0000000000147947 */ /* 0x000fec0003800000 */
.L_x_48:
[----:B------:R-:W-:Y:S01]  /*17c0*/  LOP3.LUT R0, R10, 0x80000000, R9, 0x48, !PT ;  /* 0x800000000a007812 */ /* 0x000fe200078e4809 */
[----:B------:R-:W-:Y:S06]  /*17d0*/  BRA `(.L_x_54) ;  /* 0x00000000000c7947 */ /* 0x000fec0003800000 */
.L_x_47:
[----:B------:R-:W0:Y:S01]  /*17e0*/  MUFU.RSQ R0, -QNAN ;  /* 0xffc0000000007908 */ /* 0x000e220000001400 */
[----:B------:R-:W-:Y:S05]  /*17f0*/  BRA `(.L_x_54) ;  /* 0x0000000000047947 */ /* 0x000fea0003800000 */
.L_x_46:
[----:B------:R-:W-:-:S07]  /*1800*/  FADD.FTZ R0, R0, R3 ;  /* 0x0000000300007221 */ /* 0x000fce0000010000 */
.L_x_54:
[----:B------:R-:W-:Y:S05]  /*1810*/  BSYNC.RECONVERGENT B1 ;  /* 0x0000000000017941 */ /* 0x000fea0003800200 */
.L_x_44:
[----:B------:R-:W-:-:S04]  /*1820*/  IMAD.MOV.U32 R7, RZ, RZ, 0x0 ;  /* 0x00000000ff077424 */ /* 0x000fc800078e00ff */
[----:B0-----:R-:W-:Y:S05]  /*1830*/  RET.REL.NODEC R6 `(_Z4poolPfS_iiiiii) ;  /* 0xffffffe406f07950 */ /* 0x001fea0003c3ffff */
.L_x_55:
        /* <DEDUP_REMOVED lines=12> */
.L_x_66:


//--------------------- .text._Z9convLayerPfS_S_S_iiiiii --------------------------
	.section	.text._Z9convLayerPfS_S_S_iiiiii,"ax",@progbits
	.align	128
        .global         _Z9convLayerPfS_S_S_iiiiii
        .type           _Z9convLayerPfS_S_S_iiiiii,@function
        .size           _Z9convLayerPfS_S_S_iiiiii,(.L_x_71 - _Z9convLayerPfS_S_S_iiiiii)
        .other          _Z9convLayerPfS_S_S_iiiiii,@"STO_CUDA_ENTRY STV_DEFAULT"
_Z9convLayerPfS_S_S_iiiiii:
.text._Z9convLayerPfS_S_S_iiiiii:
        /* <DEDUP_REMOVED lines=21> */
[----:B------:R-:W-:Y:S01]  /*0150*/  HFMA2 R19, -RZ, RZ, 0, 0 ;  /* 0x00000000ff137431 */ /* 0x000fe200000001ff */
[----:B0-----:R-:W-:-:S04]  /*0160*/  ISETP.GE.AND P0, PT, R8, 0x1, PT ;  /* 0x000000010800780c */ /* 0x001fc80003f06270 */
[----:B------:R-:W-:-:S13]  /*0170*/  ISETP.LT.OR P0, PT, R9, 0x1, !P0 ;  /* 0x000000010900780c */ /* 0x000fda0004701670 */
[----:B-1----:R-:W-:Y:S05]  /*0180*/  @P0 BRA `(.L_x_56) ;  /* 0x0000000800d00947 */ /* 0x002fea0003800000 */
[----:B------:R-:W0:Y:S01]  /*0190*/  LDCU.64 UR8, c[0x0][0x380] ;  /* 0x00007000ff0877ac */ /* 0x000e220008000a00 */
[C---:B------:R-:W-:Y:S02]  /*01a0*/  LOP3.LUT R7, R8.reuse, 0x7ffffff0, RZ, 0xc0, !PT ;  /* 0x7ffffff008077812 */ /* 0x040fe400078ec0ff */
[C---:B------:R-:W-:Y:S01]  /*01b0*/  LOP3.LUT R5, R8.reuse, 0xf, RZ, 0xc0, !PT ;  /* 0x0000000f08057812 */ /* 0x040fe200078ec0ff */
[----:B------:R-:W1:Y:S01]  /*01c0*/  LDCU.64 UR6, c[0x0][0x390] ;  /* 0x00007200ff0677ac */ /* 0x000e620008000a00 */
[C---:B------:R-:W-:Y:S02]  /*01d0*/  LOP3.LUT R6, R8.reuse, 0x7, RZ, 0xc0, !PT ;  /* 0x0000000708067812 */ /* 0x040fe400078ec0ff */
[----:B------:R-:W-:Y:S01]  /*01e0*/  LOP3.LUT R8, R8, 0x3, RZ, 0xc0, !PT ;  /* 0x0000000308087812 */ /* 0x000fe200078ec0ff */
[----:B------:R-:W2:Y:S01]  /*01f0*/  LDCU UR4, c[0x0][0x3b4] ;  /* 0x00007680ff0477ac */ /* 0x000ea20008000800 */
[----:B------:R-:W-:Y:S02]  /*0200*/  MOV R19, RZ ;  /* 0x000000ff00137202 */ /* 0x000fe40000000f00 */
[----:B------:R-:W-:Y:S01]  /*0210*/  IADD3 R10, PT, PT, -R7, RZ, RZ ;  /* 0x000000ff070a7210 */ /* 0x000fe20007ffe1ff */
[----:B0-----:R-:W-:-:S02]  /*0220*/  UIADD3 UR8, UP0, UPT, UR8, 0x20, URZ ;  /* 0x0000002008087890 */ /* 0x001fc4000ff1e0ff */
[----:B-1----:R-:W-:Y:S02]  /*0230*/  UIADD3 UR6, UP1, UPT, UR6, 0x20, URZ ;  /* 0x0000002006067890 */ /* 0x002fe4000ff3e0ff */
[----:B------:R-:W-:Y:S01]  /*0240*/  UIADD3.X UR9, UPT, UPT, URZ, UR9, URZ, UP0, !UPT ;  /* 0x00000009ff097290 */ /* 0x000fe200087fe4ff */
[----:B--2---:R-:W-:Y:S01]  /*0250*/  IMAD R9, R0, UR4, RZ ;  /* 0x0000000400097c24 */ /* 0x004fe2000f8e02ff */
[----:B------:R-:W-:Y:S01]  /*0260*/  UIADD3.X UR7, UPT, UPT, URZ, UR7, URZ, UP1, !UPT ;  /* 0x00000007ff077290 */ /* 0x000fe20008ffe4ff */
[----:B------:R-:W-:-:S11]  /*0270*/  UMOV UR4, URZ ;  /* 0x000000ff00047c82 */ /* 0x000fd60008000000 */
.L_x_63:
[----:B------:R-:W0:Y:S01]  /*0280*/  LDC R4, c[0x0][0x3a4] ;  /* 0x0000e900ff047b82 */ /* 0x000e220000000800 */
[----:B------:R-:W1:Y:S07]  /*0290*/  LDCU UR5, c[0x0][0x3b4] ;  /* 0x00007680ff0577ac */ /* 0x000e6e0008000800 */
[----:B------:R-:W2:Y:S01]  /*02a0*/  LDC R13, c[0x0][0x3a8] ;  /* 0x0000ea00ff0d7b82 */ /* 0x000ea20000000800 */
[----:B-1----:R-:W-:Y:S01]  /*02b0*/  IMAD R12, R2, UR5, RZ ;  /* 0x00000005020c7c24 */ /* 0x002fe2000f8e02ff */
[----:B------:R-:W-:Y:S01]  /*02c0*/  UMOV UR5, URZ ;  /* 0x000000ff00057c82 */ /* 0x000fe20008000000 */
[----:B0-----:R-:W-:-:S02]  /*02d0*/  IMAD R11, R3, R4, UR4 ;  /* 0x00000004030b7e24 */ /* 0x001fc4000f8e0204 */
[----:B--2---:R-:W-:Y:S01]  /*02e0*/  IMAD R12, R13, UR4, R12 ;  /* 0x000000040d0c7c24 */ /* 0x004fe2000f8e020c */
[----:B------:R-:W-:-:S06]  /*02f0*/  UIADD3 UR4, UPT, UPT, UR4, 0x1, URZ ;  /* 0x0000000104047890 */ /* 0x000fcc000fffe0ff */
[----:B------:R-:W-:-:S13]  /*0300*/  ISETP.NE.AND P0, PT, R4, UR4, PT ;  /* 0x0000000404007c0c */ /* 0x000fda000bf05270 */
.L_x_62:
[----:B------:R-:W0:Y:S01]  /*0310*/  LDC R14, c[0x0][0x3a0] ;  /* 0x0000e800ff0e7b82 */ /* 0x000e220000000800 */
[----:B------:R-:W1:Y:S01]  /*0320*/  LDCU UR13, c[0x0][0x3ac] ;  /* 0x00007580ff0d77ac */ /* 0x000e620008000800 */
[----:B------:R-:W-:Y:S01]  /*0330*/  IADD3 R4, PT, PT, R12, UR5, RZ ;  /* 0x000000050c047c10 */ /* 0x000fe2000fffe0ff */
[----:B------:R-:W-:-:S04]  /*0340*/  HFMA2 R18, -RZ, RZ, 0, 0 ;  /* 0x00000000ff127431 */ /* 0x000fc800000001ff */
[----:B-1----:R-:W-:Y:S01]  /*0350*/  IMAD R4, R4, UR13, R9 ;  /* 0x0000000d04047c24 */ /* 0x002fe2000f8e0209 */
[----:B0-----:R-:W-:Y:S01]  /*0360*/  ISETP.GE.U32.AND P2, PT, R14, 0x10, PT ;  /* 0x000000100e00780c */ /* 0x001fe20003f46070 */
[----:B------:R-:W-:Y:S01]  /*0370*/  IMAD R13, R11, R14, UR5 ;  /* 0x000000050b0d7e24 */ /* 0x000fe2000f8e020e */
[----:B------:R-:W-:-:S03]  /*0380*/  UIADD3 UR5, UPT, UPT, UR5, 0x1, URZ ;  /* 0x0000000105057890 */ /* 0x000fc6000fffe0ff */
[----:B------:R-:W-:-:S03]  /*0390*/  IMAD R13, R13, R14, RZ ;  /* 0x0000000e0d0d7224 */ /* 0x000fc600078e02ff */
[----:B------:R-:W-:-:S05]  /*03a0*/  ISETP.NE.AND P1, PT, R14, UR5, PT ;  /* 0x000000050e007c0c */ /* 0x000fca000bf25270 */
[----:B------:R-:W-:Y:S08]  /*03b0*/  @!P2 BRA `(.L_x_57) ;  /* 0x0000000000fca947 */ /* 0x000ff00003800000 */
[----:B------:R-:W-:Y:S02]  /*03c0*/  MOV R21, R13 ;  /* 0x0000000d00157202 */ /* 0x000fe40000000f00 */
[----:B------:R-:W-:Y:S02]  /*03d0*/  MOV R23, R4 ;  /* 0x0000000400177202 */ /* 0x000fe40000000f00 */
[----:B------:R-:W-:-:S07]  /*03e0*/  MOV R18, R10 ;  /* 0x0000000a00127202 */ /* 0x000fce0000000f00 */
.L_x_58:
[----:B------:R-:W-:Y:S02]  /*03f0*/  MOV R16, UR8 ;  /* 0x0000000800107c02 */ /* 0x000fe40008000f00 */
[----:B------:R-:W-:Y:S02]  /*0400*/  MOV R17, UR9 ;  /* 0x0000000900117c02 */ /* 0x000fe40008000f00 */
[----:B------:R-:W-:Y:S02]  /*0410*/  MOV R14, UR6 ;  /* 0x00000006000e7c02 */ /* 0x000fe40008000f00 */
[----:B------:R-:W-:Y:S01]  /*0420*/  MOV R15, UR7 ;  /* 0x00000007000f7c02 */ /* 0x000fe20008000f00 */
[----:B------:R-:W-:-:S04]  /*0430*/  IMAD.WIDE R16, R23, 0x4, R16 ;  /* 0x0000000417107825 */ /* 0x000fc800078e0210 */
[----:B------:R-:W-:Y:S01]  /*0440*/  IMAD.WIDE R14, R21, 0x4, R14 ;  /* 0x00000004150e7825 */ /* 0x000fe200078e020e */
[----:B------:R-:W2:Y:S04]  /*0450*/  LDG.E R20, desc[UR10][R16.64+-0x20] ;  /* 0xffffe00a10147981 */ /* 0x000ea8000c1e1900 */
[----:B------:R-:W2:Y:S04]  /*0460*/  LDG.E R22, desc[UR10][R14.64+-0x20] ;  /* 0xffffe00a0e167981 */ /* 0x000ea8000c1e1900 */
[----:B------:R-:W3:Y:S04]  /*0470*/  LDG.E R25, desc[UR10][R16.64+-0x1c] ;  /* 0xffffe40a10197981 */ /* 0x000ee8000c1e1900 */
[----:B------:R-:W3:Y:S04]  /*0480*/  LDG.E R24, desc[UR10][R14.64+-0x1c] ;  /* 0xffffe40a0e187981 */ /* 0x000ee8000c1e1900 */
[----:B------:R-:W4:Y:S04]  /*0490*/  LDG.E R26, desc[UR10][R14.64+0x14] ;  /* 0x0000140a0e1a7981 */ /* 0x000f28000c1e1900 */
[----:B------:R-:W5:Y:S04]  /*04a0*/  LDG.E R28, desc[UR10][R14.64+0x18] ;  /* 0x0000180a0e1c7981 */ /* 0x000f68000c1e1900 */
[----:B------:R-:W5:Y:S01]  /*04b0*/  LDG.E R29, desc[UR10][R14.64+0x1c] ;  /* 0x00001c0a0e1d7981 */ /* 0x000f62000c1e1900 */
[----:B--2---:R-:W-:-:S03]  /*04c0*/  FFMA R20, R20, R22, R19 ;  /* 0x0000001614147223 */ /* 0x004fc60000000013 */
[----:B------:R-:W2:Y:S04]  /*04d0*/  LDG.E R19, desc[UR10][R16.64+-0x18] ;  /* 0xffffe80a10137981 */ /* 0x000ea8000c1e1900 */
[----:B------:R-:W2:Y:S01]  /*04e0*/  LDG.E R22, desc[UR10][R14.64+-0x18] ;  /* 0xffffe80a0e167981 */ /* 0x000ea2000c1e1900 */
[----:B---3--:R-:W-:-:S03]  /*04f0*/  FFMA R20, R25, R24, R20 ;  /* 0x0000001819147223 */ /* 0x008fc60000000014 */
[----:B------:R-:W3:Y:S04]  /*0500*/  LDG.E R24, desc[UR10][R16.64+-0x14] ;  /* 0xffffec0a10187981 */ /* 0x000ee8000c1e1900 */
[----:B------:R-:W3:Y:S01]  /*0510*/  LDG.E R25, desc[UR10][R14.64+-0x14] ;  /* 0xffffec0a0e197981 */ /* 0x000ee2000c1e1900 */
        /* <DEDUP_REMOVED lines=28> */
[----:B------:R-:W4:Y:S04]  /*06e0*/  LDG.E R25, desc[UR10][R16.64+0x14] ;  /* 0x0000140a10197981 */ /* 0x000f28000c1e1900 */
[----:B------:R-:W5:Y:S04]  /*06f0*/  LDG.E R22, desc[UR10][R16.64+0x18] ;  /* 0x0000180a10167981 */ /* 0x000f68000c1e1900 */
[----:B------:R-:W3:Y:S01]  /*0700*/  LDG.E R24, desc[UR10][R16.64+0x1c] ;  /* 0x00001c0a10187981 */ /* 0x000ee2000c1e1900 */
[----:B------:R-:W-:-:S04]  /*0710*/  IADD3 R18, PT, PT, R18, 0x10, RZ ;  /* 0x0000001012127810 */ /* 0x000fc80007ffe0ff */
[----:B------:R-:W-:Y:S02]  /*0720*/  ISETP.NE.AND P2, PT, R18, RZ, PT ;  /* 0x000000ff1200720c */ /* 0x000fe40003f45270 */
[----:B------:R-:W-:Y:S02]  /*0730*/  IADD3 R23, PT, PT, R23, 0x10, RZ ;  /* 0x0000001017177810 */ /* 0x000fe40007ffe0ff */
[----:B------:R-:W-:Y:S01]  /*0740*/  IADD3 R21, PT, PT, R21, 0x10, RZ ;  /* 0x0000001015157810 */ /* 0x000fe20007ffe0ff */
[----:B--2---:R-:W-:-:S04]  /*0750*/  FFMA R20, R20, R19, R27 ;  /* 0x0000001314147223 */ /* 0x004fc8000000001b */
[----:B----4-:R-:W-:-:S04]  /*0760*/  FFMA R25, R25, R26, R20 ;  /* 0x0000001a19197223 */ /* 0x010fc80000000014 */
[----:B-----5:R-:W-:-:S04]  /*0770*/  FFMA R25, R22, R28, R25 ;  /* 0x0000001c16197223 */ /* 0x020fc80000000019 */
[----:B---3--:R-:W-:Y:S01]  /*0780*/  FFMA R19, R24, R29, R25 ;  /* 0x0000001d18137223 */ /* 0x008fe20000000019 */
[----:B------:R-:W-:Y:S06]  /*0790*/  @P2 BRA `(.L_x_58) ;  /* 0xfffffffc00142947 */ /* 0x000fec000383ffff */
[----:B------:R-:W-:-:S07]  /*07a0*/  MOV R18, R7 ;  /* 0x0000000700127202 */ /* 0x000fce0000000f00 */
.L_x_57:
[----:B------:R-:W-:-:S13]  /*07b0*/  ISETP.NE.AND P2, PT, R5, RZ, PT ;  /* 0x000000ff0500720c */ /* 0x000fda0003f45270 */
[----:B------:R-:W-:Y:S05]  /*07c0*/  @!P2 BRA `(.L_x_59) ;  /* 0x000000040038a947 */ /* 0x000fea0003800000 */
[----:B------:R-:W-:Y:S02]  /*07d0*/  IADD3 R14, PT, PT, R5, -0x1, RZ ;  /* 0xffffffff050e7810 */ /* 0x000fe40007ffe0ff */
[----:B------:R-:W-:Y:S02]  /*07e0*/  ISETP.NE.AND P3, PT, R6, RZ, PT ;  /* 0x000000ff0600720c */ /* 0x000fe40003f65270 */
[----:B------:R-:W-:-:S13]  /*07f0*/  ISETP.GE.U32.AND P2, PT, R14, 0x7, PT ;  /* 0x000000070e00780c */ /* 0x000fda0003f46070 */
[----:B------:R-:W-:Y:S05]  /*0800*/  @!P2 BRA `(.L_x_60) ;  /* 0x00000000007ca947 */ /* 0x000fea0003800000 */
[----:B------:R-:W0:Y:S01]  /*0810*/  LDC.64 R16, c[0x0][0x380] ;  /* 0x0000e000ff107b82 */ /* 0x000e220000000a00 */
[-C--:B------:R-:W-:Y:S02]  /*0820*/  IADD3 R21, PT, PT, R4, R18.reuse, RZ ;  /* 0x0000001204157210 */ /* 0x080fe40007ffe0ff */
[----:B------:R-:W-:-:S05]  /*0830*/  IADD3 R23, PT, PT, R13, R18, RZ ;  /* 0x000000120d177210 */ /* 0x000fca0007ffe0ff */
[----:B------:R-:W1:Y:S01]  /*0840*/  LDC.64 R14, c[0x0][0x390] ;  /* 0x0000e400ff0e7b82 */ /* 0x000e620000000a00 */
[----:B0-----:R-:W-:-:S05]  /*0850*/  IMAD.WIDE R16, R21, 0x4, R16 ;  /* 0x0000000415107825 */ /* 0x001fca00078e0210 */
[----:B------:R-:W2:Y:S01]  /*0860*/  LDG.E R20, desc[UR10][R16.64] ;  /* 0x0000000a10147981 */ /* 0x000ea2000c1e1900 */
[----:B-1----:R-:W-:-:S03]  /*0870*/  IMAD.WIDE R14, R23, 0x4, R14 ;  /* 0x00000004170e7825 */ /* 0x002fc600078e020e */
[----:B------:R-:W3:Y:S04]  /*0880*/  LDG.E R25, desc[UR10][R16.64+0x8] ;  /* 0x0000080a10197981 */ /* 0x000ee8000c1e1900 */
[----:B------:R-:W2:Y:S04]  /*0890*/  LDG.E R21, desc[UR10][R14.64] ;  /* 0x0000000a0e157981 */ /* 0x000ea8000c1e1900 */
[----:B------:R-:W4:Y:S04]  /*08a0*/  LDG.E R23, desc[UR10][R16.64+0x4] ;  /* 0x0000040a10177981 */ /* 0x000f28000c1e1900 */
[----:B------:R-:W4:Y:S04]  /*08b0*/  LDG.E R22, desc[UR10][R14.64+0x4] ;  /* 0x0000040a0e167981 */ /* 0x000f28000c1e1900 */
[----:B------:R-:W3:Y:S04]  /*08c0*/  LDG.E R24, desc[UR10][R14.64+0x8] ;  /* 0x0000080a0e187981 */ /* 0x000ee8000c1e1900 */
[----:B------:R-:W5:Y:S04]  /*08d0*/  LDG.E R26, desc[UR10][R14.64+0x10] ;  /* 0x0000100a0e1a7981 */ /* 0x000f68000c1e1900 */
[----:B------:R-:W5:Y:S04]  /*08e0*/  LDG.E R27, desc[UR10][R14.64+0x14] ;  /* 0x0000140a0e1b7981 */ /* 0x000f68000c1e1900 */
[----:B------:R-:W5:Y:S01]  /*08f0*/  LDG.E R29, desc[UR10][R14.64+0x1c] ;  /* 0x00001c0a0e1d7981 */ /* 0x000f62000c1e1900 */
[----:B--2---:R-:W-:-:S03]  /*0900*/  FFMA R20, R20, R21, R19 ;  /* 0x0000001514147223 */ /* 0x004fc60000000013 */
[----:B------:R-:W2:Y:S04]  /*0910*/  LDG.E R19, desc[UR10][R16.64+0xc] ;  /* 0x00000c0a10137981 */ /* 0x000ea8000c1e1900 */
[----:B------:R-:W5:Y:S01]  /*0920*/  LDG.E R21, desc[UR10][R16.64+0x18] ;  /* 0x0000180a10157981 */ /* 0x000f62000c1e1900 */
[----:B----4-:R-:W-:-:S03]  /*0930*/  FFMA R22, R23, R22, R20 ;  /* 0x0000001617167223 */ /* 0x010fc60000000014 */
[----:B------:R-:W2:Y:S01]  /*0940*/  LDG.E R20, desc[UR10][R14.64+0xc] ;  /* 0x00000c0a0e147981 */ /* 0x000ea2000c1e1900 */
[----:B---3--:R-:W-:-:S03]  /*0950*/  FFMA R28, R25, R24, R22 ;  /* 0x00000018191c7223 */ /* 0x008fc60000000016 */
[----:B------:R-:W5:Y:S04]  /*0960*/  LDG.E R25, desc[UR10][R16.64+0x10] ;  /* 0x0000100a10197981 */ /* 0x000f68000c1e1900 */
[----:B------:R-:W3:Y:S04]  /*0970*/  LDG.E R22, desc[UR10][R16.64+0x14] ;  /* 0x0000140a10167981 */ /* 0x000ee8000c1e1900 */
[----:B------:R-:W4:Y:S04]  /*0980*/  LDG.E R24, desc[UR10][R14.64+0x18] ;  /* 0x0000180a0e187981 */ /* 0x000f28000c1e1900 */
[----:B------:R-:W4:Y:S01]  /*0990*/  LDG.E R23, desc[UR10][R16.64+0x1c] ;  /* 0x00001c0a10177981 */ /* 0x000f22000c1e1900 */
[----:B------:R-:W-:Y:S01]  /*09a0*/  IADD3 R18, PT, PT, R18, 0x8, RZ ;  /* 0x0000000812127810 */ /* 0x000fe20007ffe0ff */
[----:B--2---:R-:W-:-:S04]  /*09b0*/  FFMA R20, R19, R20, R28 ;  /* 0x0000001413147223 */ /* 0x004fc8000000001c */
[----:B-----5:R-:W-:-:S04]  /*09c0*/  FFMA R25, R25, R26, R20 ;  /* 0x0000001a19197223 */ /* 0x020fc80000000014 */
[----:B---3--:R-:W-:-:S04]  /*09d0*/  FFMA R22, R22, R27, R25 ;  /* 0x0000001b16167223 */ /* 0x008fc80000000019 */
[----:B----4-:R-:W-:-:S04]  /*09e0*/  FFMA R22, R21, R24, R22 ;  /* 0x0000001815167223 */ /* 0x010fc80000000016 */
[----:B------:R-:W-:-:S07]  /*09f0*/  FFMA R19, R23, R29, R22 ;  /* 0x0000001d17137223 */ /* 0x000fce0000000016 */
.L_x_60:
        /* <DEDUP_REMOVED lines=18> */
[----:B------:R-:W5:Y:S01]  /*0b20*/  LDG.E R26, desc[UR10][R14.64+0xc] ;  /* 0x00000c0a0e1a7981 */ /* 0x000f62000c1e1900 */
[----:B------:R-:W-:Y:S01]  /*0b30*/  IADD3 R18, PT, PT, R18, 0x4, RZ ;  /* 0x0000000412127810 */ /* 0x000fe20007ffe0ff */
[----:B--2---:R-:W-:-:S04]  /*0b40*/  FFMA R20, R20, R21, R19 ;  /* 0x0000001514147223 */ /* 0x004fc80000000013 */
[----:B----4-:R-:W-:-:S04]  /*0b50*/  FFMA R20, R23, R22, R20 ;  /* 0x0000001617147223 */ /* 0x010fc80000000014 */
[----:B---3--:R-:W-:-:S04]  /*0b60*/  FFMA R20, R25, R24, R20 ;  /* 0x0000001819147223 */ /* 0x008fc80000000014 */
[----:B-----5:R-:W-:-:S07]  /*0b70*/  FFMA R19, R27, R26, R20 ;  /* 0x0000001a1b137223 */ /* 0x020fce0000000014 */
.L_x_61:
[----:B------:R-:W-:Y:S05]  /*0b80*/  @!P3 BRA `(.L_x_59) ;  /* 0x000000000048b947 */ /* 0x000fea0003800000 */
[----:B------:R-:W0:Y:S01]  /*0b90*/  LDC.64 R14, c[0x0][0x380] ;  /* 0x0000e000ff0e7b82 */ /* 0x000e220000000a00 */
[-C--:B------:R-:W-:Y:S02]  /*0ba0*/  IADD3 R21, PT, PT, R4, R18.reuse, RZ ;  /* 0x0000001204157210 */ /* 0x080fe40007ffe0ff */
[----:B------:R-:W-:-:S05]  /*0bb0*/  IADD3 R13, PT, PT, R13, R18, RZ ;  /* 0x000000120d0d7210 */ /* 0x000fca0007ffe0ff */
[----:B------:R-:W1:Y:S01]  /*0bc0*/  LDC.64 R16, c[0x0][0x390] ;  /* 0x0000e400ff107b82 */ /* 0x000e620000000a00 */
[----:B0-----:R-:W-:-:S05]  /*0bd0*/  IMAD.WIDE R14, R21, 0x4, R14 ;  /* 0x00000004150e7825 */ /* 0x001fca00078e020e */
[----:B------:R-:W2:Y:S01]  /*0be0*/  LDG.E R4, desc[UR10][R14.64] ;  /* 0x0000000a0e047981 */ /* 0x000ea2000c1e1900 */
[----:B-1----:R-:W-:-:S05]  /*0bf0*/  IMAD.WIDE R16, R13, 0x4, R16 ;  /* 0x000000040d107825 */ /* 0x002fca00078e0210 */
[----:B------:R-:W2:Y:S01]  /*0c00*/  LDG.E R13, desc[UR10][R16.64] ;  /* 0x0000000a100d7981 */ /* 0x000ea2000c1e1900 */
[----:B------:R-:W-:Y:S01]  /*0c10*/  ISETP.NE.AND P2, PT, R8, 0x1, PT ;  /* 0x000000010800780c */ /* 0x000fe20003f45270 */
[----:B--2---:R-:W-:-:S12]  /*0c20*/  FFMA R19, R4, R13, R19 ;  /* 0x0000000d04137223 */ /* 0x004fd80000000013 */
[----:B------:R-:W-:Y:S05]  /*0c30*/  @!P2 BRA `(.L_x_59) ;  /* 0x00000000001ca947 */ /* 0x000fea0003800000 */
[----:B------:R-:W-:Y:S01]  /*0c40*/  ISETP.NE.AND P2, PT, R8, 0x2, PT ;  /* 0x000000020800780c */ /* 0x000fe20003f45270 */
[----:B------:R-:W2:Y:S04]  /*0c50*/  LDG.E R4, desc[UR10][R14.64+0x4] ;  /* 0x0000040a0e047981 */ /* 0x000ea8000c1e1900 */
[----:B------:R-:W2:Y:S08]  /*0c60*/  LDG.E R13, desc[UR10][R16.64+0x4] ;  /* 0x0000040a100d7981 */ /* 0x000eb0000c1e1900 */
[----:B------:R-:W3:Y:S04]  /*0c70*/  @P2 LDG.E R18, desc[UR10][R14.64+0x8] ;  /* 0x0000080a0e122981 */ /* 0x000ee8000c1e1900 */
[----:B------:R-:W3:Y:S01]  /*0c80*/  @P2 LDG.E R20, desc[UR10][R16.64+0x8] ;  /* 0x0000080a10142981 */ /* 0x000ee2000c1e1900 */
[----:B--2---:R-:W-:-:S04]  /*0c90*/  FFMA R19, R4, R13, R19 ;  /* 0x0000000d04137223 */ /* 0x004fc80000000013 */
[----:B---3--:R-:W-:-:S07]  /*0ca0*/  @P2 FFMA R19, R18, R20, R19 ;  /* 0x0000001412132223 */ /* 0x008fce0000000013 */
.L_x_59:
[----:B------:R-:W-:Y:S05]  /*0cb0*/  @P1 BRA `(.L_x_62) ;  /* 0xfffffff400941947 */ /* 0x000fea000383ffff */
[----:B------:R-:W-:Y:S05]  /*0cc0*/  @P0 BRA `(.L_x_63) ;  /* 0xfffffff4006c0947 */ /* 0x000fea000383ffff */
.L_x_56:
[----:B------:R-:W0:Y:S01]  /*0cd0*/  LDC.64 R4, c[0x0][0x398] ;  /* 0x0000e600ff047b82 */ /* 0x000e220000000a00 */
[----:B------:R-:W1:Y:S07]  /*0ce0*/  LDCU UR4, c[0x0][0x3a8] ;  /* 0x00007500ff0477ac */ /* 0x000e6e0008000800 */
[----:B------:R-:W2:Y:S01]  /*0cf0*/  LDC.64 R6, c[0x0][0x388] ;  /* 0x0000e200ff067b82 */ /* 0x000ea20000000a00 */
[----:B0-----:R-:W-:-:S06]  /*0d00*/  IMAD.WIDE.U32 R4, R3, 0x4, R4 ;  /* 0x0000000403047825 */ /* 0x001fcc00078e0004 */
[----:B------:R-:W3:Y:S01]  /*0d10*/  LDG.E R4, desc[UR10][R4.64] ;  /* 0x0000000a04047981 */ /* 0x000ee2000c1e1900 */
[----:B-1----:R-:W-:-:S04]  /*0d20*/  IMAD R3, R3, UR4, R2 ;  /* 0x0000000403037c24 */ /* 0x002fc8000f8e0202 */
[----:B------:R-:W-:-:S04]  /*0d30*/  IMAD R3, R3, UR13, R0 ;  /* 0x0000000d03037c24 */ /* 0x000fc8000f8e0200 */
[----:B--2---:R-:W-:-:S04]  /*0d40*/  IMAD.WIDE R2, R3, 0x4, R6 ;  /* 0x0000000403027825 */ /* 0x004fc800078e0206 */
[----:B---3--:R-:W-:-:S05]  /*0d50*/  FADD R19, R4, R19 ;  /* 0x0000001304137221 */ /* 0x008fca0000000000 */
[----:B------:R-:W-:Y:S01]  /*0d60*/  STG.E desc[UR10][R2.64], R19 ;  /* 0x0000001302007986 */ /* 0x000fe2000c10190a */
[----:B------:R-:W-:Y:S05]  /*0d70*/  EXIT ;  /* 0x000000000000794d */ /* 0x000fea0003800000 */
.L_x_64:
        /* <DEDUP_REMOVED lines=16> */
.L_x_71:


//--------------------- .nv.shared._Z7softmaxPfS_i --------------------------
	.section	.nv.shared._Z7softmaxPfS_i,"aw",@nobits
	.sectionflags	@""
	.align	4
.nv.shared._Z7softmaxPfS_i:
	.zero		1028


//--------------------- .nv.shared.reserved.0     --------------------------
	.section	.nv.shared.reserved.0,"aw",@nobits
	.weak		__nv_reservedSMEM_offset_0_alias
	.size		__nv_reservedSMEM_offset_0_alias, 0, 64
	.other		__nv_reservedSMEM_offset_0_alias,@"STO_CUDA_RESERVED_SHARED STV_DEFAULT"
__nv_reservedSMEM_offset_0_alias:
	.zero		0
	.zero		64


//--------------------- .nv.constant0._Z7softmaxPfS_i --------------------------
	.section	.nv.constant0._Z7softmaxPfS_i,"a",@progbits
	.sectionflags	@""
	.align	4
.nv.constant0._Z7softmaxPfS_i:
	.zero		916


//--------------------- .nv.constant0._Z4ReLUPfS_i --------------------------
	.section	.nv.constant0._Z4ReLUPfS_i,"a",@progbits
	.sectionflags	@""
	.align	4
.nv.constant0._Z4ReLUPfS_i:
	.zero		916


//--------------------- .nv.constant0._Z9padMatrixPfS_iiii --------------------------
	.section	.nv.constant0._Z9padMatrixPfS_iiii,"a",@progbits
	.sectionflags	@""
	.align	4
.nv.constant0._Z9padMatrixPfS_iiii:
	.zero		928


//--------------------- .nv.constant0._Z4poolPfS_iiiiii --------------------------
	.section	.nv.constant0._Z4poolPfS_iiiiii,"a",@progbits
	.sectionflags	@""
	.align	4
.nv.constant0._Z4poolPfS_iiiiii:
	.zero		936


//--------------------- .nv.constant0._Z9convLayerPfS_S_S_iiiiii --------------------------
	.section	.nv.constant0._Z9convLayerPfS_S_S_iiiiii,"a",@progbits
	.sectionflags	@""
	.align	4
.nv.constant0._Z9convLayerPfS_S_S_iiiiii:
	.zero		952


//--------------------- SYMBOLS --------------------------

	.type		.nv.reservedSmem.offset0,@object
	.size		.nv.reservedSmem.offset0,0x4
	.type		.nv.reservedSmem.cap,@object
	.size		.nv.reservedSmem.cap,0x4
